	.target	sm_100a

	.elftype	@"ET_EXEC"


//--------------------- .note.nv.tkinfo           --------------------------
	.section	.note.nv.tkinfo,"",@"SHT_NOTE"
	.sectionflags	@"SHF_NOTE_NV_TKINFO"
	.tkinfo
        /*0018*/ 	.word	0x00000002
        /*0030*/ 	.string	""
        /*0030*/ 	.string	"ptxas"
        /*0030*/ 	.string	"Cuda compilation tools, release 13.0, V13.0.88"
        /*0030*/ 	.string	"Build cuda_13.0.r13.0/compiler.36424714_0"
        /*0030*/ 	.string	"-arch sm_100a -m 64 "



//--------------------- .note.nv.cuinfo           --------------------------
	.section	.note.nv.cuinfo,"",@"SHT_NOTE"
	.sectionflags	@"SHF_NOTE_NV_CUINFO"
        /*0018*/ 	.short	0x0002
        /*001a*/ 	.short	0x0064
        /*001c*/ 	.short	0x0082
	.zero		2


//--------------------- .nv.info                  --------------------------
	.section	.nv.info,"",@"SHT_CUDA_INFO"
	.align	4


	//----- nvinfo : EIATTR_REGCOUNT
	.align		4
        /*0000*/ 	.byte	0x04, 0x2f
        /*0002*/ 	.short	(.L_19 - .L_18)
	.align		4
.L_18:
        /*0004*/ 	.word	index@(_ZN7cutlass13device_kernelINS_4gemm6kernel13GemmUniversalIN4cute5tupleIJiiiiEEENS1_10collective13CollectiveMmaINS1_35MainloopSm100TmaUmmaWarpSpecializedILi4ELi2ELi4ENS5_IJNS4_1CILi8EEENSA_ILi1EEESC_EEEEENS5_IJNSA_ILi256EEENSA_ILi64EEESG_EEEfNS5_IJlSC_lEEEfSI_NS4_8TiledMMAINS4_8MMA_AtomIJNS4_23SM100_MMA_TF32_2x1SM_SSINS_10tfloat32_tESM_fLi256ELi64ELNS4_4UMMA5MajorE0ELSO_0ELNSN_7ScaleInE0ELSP_0EEEEEENS4_6LayoutINS5_IJSC_SC_SC_EEENS5_IJNSA_ILi0EEESU_SU_EEEEENS5_IJNS4_10UnderscoreESX_SX_EEEEENS4_18SM100_TMA_2SM_LOADENS4_14ComposedLayoutINS4_7SwizzleILi3ELi4ELi3EEENS4_18smem_ptr_flag_bitsILi32EEENSS_INS5_IJSB_NSA_ILi32EEEEEENS5_IJS16_SC_EEEEEEEvNS4_8identityENS4_28SM100_TMA_2SM_LOAD_MULTICASTES1A_vS1B_EENS_8epilogue10collective18CollectiveEpilogueINS1E_23Sm100TmaWarpSpecializedILi4ELi2ELi16ELb1ELb0EEEJNS5_IJNSA_ILi128EEESG_SG_EEENS5_IJNSS_IS1J_SC_EENSS_INSA_ILi16EEESC_EEEEEfSI_fSI_NS1E_6fusion15FusionCallbacksIS1I_NS1P_17LinearCombinationIffffLNS_15FloatRoundStyleE2EEES1K_S1O_JEEENS4_5SM1004TMEM4LOAD26SM100_TMEM_LOAD_32dp32b16xENS4_13SM90_TMA_LOADENS11_INS12_ILi2ELi4ELi3EEES15_NSS_INS5_IJSB_S1M_EEENS5_IJS1M_SC_EEEEEEENS4_39AutoVectorizingCopyWithAssumedAlignmentILi128EEENS4_14SM90_TMA_STOREES24_S26_S26_EEEvvEEEEvNT_6ParamsE)
        /*0008*/ 	.word	0x0000004c


	//----- nvinfo : EIATTR_FRAME_SIZE
	.align		4
.L_19:
        /*000c*/ 	.byte	0x04, 0x11
        /*000e*/ 	.short	(.L_21 - .L_20)
	.align		4
.L_20:
        /*0010*/ 	.word	index@($__internal_2_$__cuda_sm10x_tcgen05_guardrail_trap_unallocated_columns_being_dealloced)
        /*0014*/ 	.word	0x00000000


	//----- nvinfo : EIATTR_FRAME_SIZE
	.align		4
.L_21:
        /*0018*/ 	.byte	0x04, 0x11
        /*001a*/ 	.short	(.L_23 - .L_22)
	.align		4
.L_22:
        /*001c*/ 	.word	index@($__internal_1_$__cuda_sm10x_tcgen05_guardrail_trap_phase_invalid_during_alloc)
        /*0020*/ 	.word	0x00000000


	//----- nvinfo : EIATTR_FRAME_SIZE
	.align		4
.L_23:
        /*0024*/ 	.byte	0x04, 0x11
        /*0026*/ 	.short	(.L_25 - .L_24)
	.align		4
.L_24:
        /*0028*/ 	.word	index@($__internal_0_$__cuda_sm10x_tcgen05_guardrail_trap_col_being_dealloced_not_returned_by_alloc)
        /*002c*/ 	.word	0x00000000


	//----- nvinfo : EIATTR_FRAME_SIZE
	.align		4
.L_25:
        /*0030*/ 	.byte	0x04, 0x11
        /*0032*/ 	.short	(.L_27 - .L_26)
	.align		4
.L_26:
        /*0034*/ 	.word	index@(_ZN7cutlass13device_kernelINS_4gemm6kernel13GemmUniversalIN4cute5tupleIJiiiiEEENS1_10collective13CollectiveMmaINS1_35MainloopSm100TmaUmmaWarpSpecializedILi4ELi2ELi4ENS5_IJNS4_1CILi8EEENSA_ILi1EEESC_EEEEENS5_IJNSA_ILi256EEENSA_ILi64EEESG_EEEfNS5_IJlSC_lEEEfSI_NS4_8TiledMMAINS4_8MMA_AtomIJNS4_23SM100_MMA_TF32_2x1SM_SSINS_10tfloat32_tESM_fLi256ELi64ELNS4_4UMMA5MajorE0ELSO_0ELNSN_7ScaleInE0ELSP_0EEEEEENS4_6LayoutINS5_IJSC_SC_SC_EEENS5_IJNSA_ILi0EEESU_SU_EEEEENS5_IJNS4_10UnderscoreESX_SX_EEEEENS4_18SM100_TMA_2SM_LOADENS4_14ComposedLayoutINS4_7SwizzleILi3ELi4ELi3EEENS4_18smem_ptr_flag_bitsILi32EEENSS_INS5_IJSB_NSA_ILi32EEEEEENS5_IJS16_SC_EEEEEEEvNS4_8identityENS4_28SM100_TMA_2SM_LOAD_MULTICASTES1A_vS1B_EENS_8epilogue10collective18CollectiveEpilogueINS1E_23Sm100TmaWarpSpecializedILi4ELi2ELi16ELb1ELb0EEEJNS5_IJNSA_ILi128EEESG_SG_EEENS5_IJNSS_IS1J_SC_EENSS_INSA_ILi16EEESC_EEEEEfSI_fSI_NS1E_6fusion15FusionCallbacksIS1I_NS1P_17LinearCombinationIffffLNS_15FloatRoundStyleE2EEES1K_S1O_JEEENS4_5SM1004TMEM4LOAD26SM100_TMEM_LOAD_32dp32b16xENS4_13SM90_TMA_LOADENS11_INS12_ILi2ELi4ELi3EEES15_NSS_INS5_IJSB_S1M_EEENS5_IJS1M_SC_EEEEEEENS4_39AutoVectorizingCopyWithAssumedAlignmentILi128EEENS4_14SM90_TMA_STOREES24_S26_S26_EEEvvEEEEvNT_6ParamsE)
        /*0038*/ 	.word	0x00000000


	//----- nvinfo : EIATTR_MIN_STACK_SIZE
	.align		4
.L_27:
        /*003c*/ 	.byte	0x04, 0x12
        /*003e*/ 	.short	(.L_29 - .L_28)
	.align		4
.L_28:
        /*0040*/ 	.word	index@(_ZN7cutlass13device_kernelINS_4gemm6kernel13GemmUniversalIN4cute5tupleIJiiiiEEENS1_10collective13CollectiveMmaINS1_35MainloopSm100TmaUmmaWarpSpecializedILi4ELi2ELi4ENS5_IJNS4_1CILi8EEENSA_ILi1EEESC_EEEEENS5_IJNSA_ILi256EEENSA_ILi64EEESG_EEEfNS5_IJlSC_lEEEfSI_NS4_8TiledMMAINS4_8MMA_AtomIJNS4_23SM100_MMA_TF32_2x1SM_SSINS_10tfloat32_tESM_fLi256ELi64ELNS4_4UMMA5MajorE0ELSO_0ELNSN_7ScaleInE0ELSP_0EEEEEENS4_6LayoutINS5_IJSC_SC_SC_EEENS5_IJNSA_ILi0EEESU_SU_EEEEENS5_IJNS4_10UnderscoreESX_SX_EEEEENS4_18SM100_TMA_2SM_LOADENS4_14ComposedLayoutINS4_7SwizzleILi3ELi4ELi3EEENS4_18smem_ptr_flag_bitsILi32EEENSS_INS5_IJSB_NSA_ILi32EEEEEENS5_IJS16_SC_EEEEEEEvNS4_8identityENS4_28SM100_TMA_2SM_LOAD_MULTICASTES1A_vS1B_EENS_8epilogue10collective18CollectiveEpilogueINS1E_23Sm100TmaWarpSpecializedILi4ELi2ELi16ELb1ELb0EEEJNS5_IJNSA_ILi128EEESG_SG_EEENS5_IJNSS_IS1J_SC_EENSS_INSA_ILi16EEESC_EEEEEfSI_fSI_NS1E_6fusion15FusionCallbacksIS1I_NS1P_17LinearCombinationIffffLNS_15FloatRoundStyleE2EEES1K_S1O_JEEENS4_5SM1004TMEM4LOAD26SM100_TMEM_LOAD_32dp32b16xENS4_13SM90_TMA_LOADENS11_INS12_ILi2ELi4ELi3EEES15_NSS_INS5_IJSB_S1M_EEENS5_IJS1M_SC_EEEEEEENS4_39AutoVectorizingCopyWithAssumedAlignmentILi128EEENS4_14SM90_TMA_STOREES24_S26_S26_EEEvvEEEEvNT_6ParamsE)
        /*0044*/ 	.word	0x00000000
.L_29:


//--------------------- .nv.compat                --------------------------
	.section	.nv.compat,"",@"SHT_CUDA_COMPAT_INFO"
	.align	4
        /*0000*/ 	.byte	0x02, 0x09, 0x01, 0x00, 0x02, 0x02, 0x02, 0x00, 0x02, 0x05, 0x05, 0x00, 0x03, 0x07, 0x01, 0x01
        /*0010*/ 	.byte	0x02, 0x03, 0x01, 0x00, 0x02, 0x06, 0x01, 0x00, 0x04, 0x0b, 0x08, 0x00, 0x09, 0x00, 0x00, 0x00
        /*0020*/ 	.byte	0x00, 0x00, 0x00, 0x00


//--------------------- .nv.info._ZN7cutlass13device_kernelINS_4gemm6kernel13GemmUniversalIN4cute5tupleIJiiiiEEENS1_10collective13CollectiveMmaINS1_35MainloopSm100TmaUmmaWarpSpecializedILi4ELi2ELi4ENS5_IJNS4_1CILi8EEENSA_ILi1EEESC_EEEEENS5_IJNSA_ILi256EEENSA_ILi64EEESG_EEEfNS5_IJlSC_lEEEfSI_NS4_8TiledMMAINS4_8MMA_AtomIJNS4_23SM100_MMA_TF32_2x1SM_SSINS_10tfloat32_tESM_fLi256ELi64ELNS4_4UMMA5MajorE0ELSO_0ELNSN_7ScaleInE0ELSP_0EEEEEENS4_6LayoutINS5_IJSC_SC_SC_EEENS5_IJNSA_ILi0EEESU_SU_EEEEENS5_IJNS4_10UnderscoreESX_SX_EEEEENS4_18SM100_TMA_2SM_LOADENS4_14ComposedLayoutINS4_7SwizzleILi3ELi4ELi3EEENS4_18smem_ptr_flag_bitsILi32EEENSS_INS5_IJSB_NSA_ILi32EEEEEENS5_IJS16_SC_EEEEEEEvNS4_8identityENS4_28SM100_TMA_2SM_LOAD_MULTICASTES1A_vS1B_EENS_8epilogue10collective18CollectiveEpilogueINS1E_23Sm100TmaWarpSpecializedILi4ELi2ELi16ELb1ELb0EEEJNS5_IJNSA_ILi128EEESG_SG_EEENS5_IJNSS_IS1J_SC_EENSS_INSA_ILi16EEESC_EEEEEfSI_fSI_NS1E_6fusion15FusionCallbacksIS1I_NS1P_17LinearCombinationIffffLNS_15FloatRoundStyleE2EEES1K_S1O_JEEENS4_5SM1004TMEM4LOAD26SM100_TMEM_LOAD_32dp32b16xENS4_13SM90_TMA_LOADENS11_INS12_ILi2ELi4ELi3EEES15_NSS_INS5_IJSB_S1M_EEENS5_IJS1M_SC_EEEEEEENS4_39AutoVectorizingCopyWithAssumedAlignmentILi128EEENS4_14SM90_TMA_STOREES24_S26_S26_EEEvvEEEEvNT_6ParamsE --------------------------
	.section	.nv.info._ZN7cutlass13device_kernelINS_4gemm6kernel13GemmUniversalIN4cute5tupleIJiiiiEEENS1_10collective13CollectiveMmaINS1_35MainloopSm100TmaUmmaWarpSpecializedILi4ELi2ELi4ENS5_IJNS4_1CILi8EEENSA_ILi1EEESC_EEEEENS5_IJNSA_ILi256EEENSA_ILi64EEESG_EEEfNS5_IJlSC_lEEEfSI_NS4_8TiledMMAINS4_8MMA_AtomIJNS4_23SM100_MMA_TF32_2x1SM_SSINS_10tfloat32_tESM_fLi256ELi64ELNS4_4UMMA5MajorE0ELSO_0ELNSN_7ScaleInE0ELSP_0EEEEEENS4_6LayoutINS5_IJSC_SC_SC_EEENS5_IJNSA_ILi0EEESU_SU_EEEEENS5_IJNS4_10UnderscoreESX_SX_EEEEENS4_18SM100_TMA_2SM_LOADENS4_14ComposedLayoutINS4_7SwizzleILi3ELi4ELi3EEENS4_18smem_ptr_flag_bitsILi32EEENSS_INS5_IJSB_NSA_ILi32EEEEEENS5_IJS16_SC_EEEEEEEvNS4_8identityENS4_28SM100_TMA_2SM_LOAD_MULTICASTES1A_vS1B_EENS_8epilogue10collective18CollectiveEpilogueINS1E_23Sm100TmaWarpSpecializedILi4ELi2ELi16ELb1ELb0EEEJNS5_IJNSA_ILi128EEESG_SG_EEENS5_IJNSS_IS1J_SC_EENSS_INSA_ILi16EEESC_EEEEEfSI_fSI_NS1E_6fusion15FusionCallbacksIS1I_NS1P_17LinearCombinationIffffLNS_15FloatRoundStyleE2EEES1K_S1O_JEEENS4_5SM1004TMEM4LOAD26SM100_TMEM_LOAD_32dp32b16xENS4_13SM90_TMA_LOADENS11_INS12_ILi2ELi4ELi3EEES15_NSS_INS5_IJSB_S1M_EEENS5_IJS1M_SC_EEEEEEENS4_39AutoVectorizingCopyWithAssumedAlignmentILi128EEENS4_14SM90_TMA_STOREES24_S26_S26_EEEvvEEEEvNT_6ParamsE,"",@"SHT_CUDA_INFO"
	.sectionflags	@""
	.align	4


	//----- nvinfo : EIATTR_CUDA_API_VERSION
	.align		4
        /*0000*/ 	.byte	0x04, 0x37
        /*0002*/ 	.short	(.L_31 - .L_30)
.L_30:
        /*0004*/ 	.word	0x00000082


	//----- nvinfo : EIATTR_KPARAM_INFO
	.align		4
.L_31:
        /*0008*/ 	.byte	0x04, 0x17
        /*000a*/ 	.short	(.L_33 - .L_32)
.L_32:
        /*000c*/ 	.word	0x00000000
        /*0010*/ 	.short	0x0000
        /*0012*/ 	.short	0x0000
        /*0014*/ 	.byte	0x00, 0xf0, 0x01, 0x20


	//----- nvinfo : EIATTR_AT_ENTRY_FRAGMENTS
	.align		4
.L_33:
        /*0018*/ 	.byte	0x04, 0x4f
        /*001a*/ 	.short	(.L_35 - .L_34)


	//   ....[0]....
.L_34:
        /*001c*/ 	.word	0x00000007


	//----- nvinfo : EIATTR_RESERVED_SMEM_USED
	.align		4
.L_35:
        /*0020*/ 	.byte	0x01, 0x41
	.zero		2


	//----- nvinfo : EIATTR_SPARSE_MMA_MASK
	.align		4
        /*0024*/ 	.byte	0x03, 0x50
        /*0026*/ 	.short	0x0000


	//----- nvinfo : EIATTR_TCGEN05_2CTA_USED
	.align		4
        /*0028*/ 	.byte	0x01, 0x52
	.zero		2


	//----- nvinfo : EIATTR_MAXREG_COUNT
	.align		4
        /*002c*/ 	.byte	0x03, 0x1b
        /*002e*/ 	.short	0x00ff


	//----- nvinfo : EIATTR_NUM_BARRIERS
	.align		4
        /*0030*/ 	.byte	0x02, 0x4c
        /*0032*/ 	.byte	0x07
	.zero		1


	//----- nvinfo : EIATTR_EXTERNS
	.align		4
        /*0034*/ 	.byte	0x04, 0x0f
        /*0036*/ 	.short	(.L_37 - .L_36)


	//   ....[0]....
	.align		4
.L_36:
        /*0038*/ 	.word	index@(__assertfail)


	//----- nvinfo : EIATTR_MERCURY_ISA_VERSION
	.align		4
.L_37:
        /*003c*/ 	.byte	0x03, 0x5f
        /*003e*/ 	.short	0x0101


	//----- nvinfo : EIATTR_INT_WARP_WIDE_INSTR_OFFSETS
	.align		4
        /*0040*/ 	.byte	0x04, 0x31
        /*0042*/ 	.short	(.L_39 - .L_38)


	//   ....[0]....
.L_38:
        /*0044*/ 	.word	0x00000d70


	//   ....[1]....
        /*0048*/ 	.word	0x00000e10


	//   ....[2]....
        /*004c*/ 	.word	0x000046e0


	//   ....[3]....
        /*0050*/ 	.word	0x00004710


	//   ....[4]....
        /*0054*/ 	.word	0x00004730


	//   ....[5]....
        /*0058*/ 	.word	0x000052f0


	//   ....[6]....
        /*005c*/ 	.word	0x00005350


	//   ....[7]....
        /*0060*/ 	.word	0x00005440


	//   ....[8]....
        /*0064*/ 	.word	0x000054c0


	//   ....[9]....
        /*0068*/ 	.word	0x000055c0


	//   ....[10]....
        /*006c*/ 	.word	0x00005650


	//   ....[11]....
        /*0070*/ 	.word	0x00005750


	//   ....[12]....
        /*0074*/ 	.word	0x00005800


	//----- nvinfo : EIATTR_COOP_GROUP_MASK_REGIDS
	.align		4
.L_39:
        /*0078*/ 	.byte	0x04, 0x29
        /*007a*/ 	.short	(.L_41 - .L_40)


	//   ....[0]....
.L_40:
        /*007c*/ 	.word	0xffffffff


	//   ....[1]....
        /*0080*/ 	.word	0xffffffff


	//   ....[2]....
        /*0084*/ 	.word	0xffffffff


	//   ....[3]....
        /*0088*/ 	.word	0xffffffff


	//   ....[4]....
        /*008c*/ 	.word	0xffffffff


	//   ....[5]....
        /*0090*/ 	.word	0xffffffff


	//   ....[6]....
        /*0094*/ 	.word	0xffffffff


	//   ....[7]....
        /*0098*/ 	.word	0xffffffff


	//   ....[8]....
        /*009c*/ 	.word	0xffffffff


	//   ....[9]....
        /*00a0*/ 	.word	0xffffffff


	//   ....[10]....
        /*00a4*/ 	.word	0xffffffff


	//   ....[11]....
        /*00a8*/ 	.word	0xffffffff


	//   ....[12]....
        /*00ac*/ 	.word	0xffffffff


	//   ....[13]....
        /*00b0*/ 	.word	0xffffffff


	//----- nvinfo : EIATTR_COOP_GROUP_INSTR_OFFSETS
	.align		4
.L_41:
        /*00b4*/ 	.byte	0x04, 0x28
        /*00b6*/ 	.short	(.L_43 - .L_42)


	//   ....[0]....
.L_42:
        /*00b8*/ 	.word	0x000000b0


	//   ....[1]....
        /*00bc*/ 	.word	0x00000520


	//   ....[2]....
        /*00c0*/ 	.word	0x000006e0


	//   ....[3]....
        /*00c4*/ 	.word	0x00000870


	//   ....[4]....
        /*00c8*/ 	.word	0x00000960


	//   ....[5]....
        /*00cc*/ 	.word	0x00000ac0


	//   ....[6]....
        /*00d0*/ 	.word	0x00000c50


	//   ....[7]....
        /*00d4*/ 	.word	0x00000e90


	//   ....[8]....
        /*00d8*/ 	.word	0x00002450


	//   ....[9]....
        /*00dc*/ 	.word	0x00003300


	//   ....[10]....
        /*00e0*/ 	.word	0x000037d0


	//   ....[11]....
        /*00e4*/ 	.word	0x00003800


	//   ....[12]....
        /*00e8*/ 	.word	0x000045e0


	//   ....[13]....
        /*00ec*/ 	.word	0x000047f0


	//----- nvinfo : EIATTR_VRC_CTA_INIT_COUNT
	.align		4
.L_43:
        /*00f0*/ 	.byte	0x02, 0x4a
        /*00f2*/ 	.byte	0x80
	.zero		1


	//----- nvinfo : EIATTR_SYSCALL_OFFSETS
	.align		4
        /*00f4*/ 	.byte	0x04, 0x46
        /*00f6*/ 	.short	(.L_45 - .L_44)


	//   ....[0]....
.L_44:
        /*00f8*/ 	.word	0x00006460


	//   ....[1]....
        /*00fc*/ 	.word	0x00006550


	//   ....[2]....
        /*0100*/ 	.word	0x00006d20


	//   ....[3]....
        /*0104*/ 	.word	0x000074a0


	//   ....[4]....
        /*0108*/ 	.word	0x00007c00


	//   ....[5]....
        /*010c*/ 	.word	0x00008360


	//----- nvinfo : EIATTR_MBARRIER_INSTR_OFFSETS
	.align		4
.L_45:
        /*0110*/ 	.byte	0x04, 0x39
        /*0112*/ 	.short	(.L_47 - .L_46)


	//   ....[0]....
.L_46:
        /*0114*/ 	.word	0x00000650
        /*0118*/ 	.word	0x000000ff
        /*011c*/ 	.word	0x00000000
        /*0120*/ 	.short	0x0100
        /*0122*/ 	.byte	0x04
	.zero		1


	//   ....[1]....
        /*0124*/ 	.word	0x00000660
        /*0128*/ 	.word	0x000000ff
        /*012c*/ 	.word	0x00000020
        /*0130*/ 	.short	0x0100
        /*0132*/ 	.byte	0x04
	.zero		1


	//   ....[2]....
        /*0134*/ 	.word	0x00000670
        /*0138*/ 	.word	0x000000ff
        /*013c*/ 	.word	0x00000008
        /*0140*/ 	.short	0x0100
        /*0142*/ 	.byte	0x04
	.zero		1


	//   ....[3]....
        /*0144*/ 	.word	0x00000680
        /*0148*/ 	.word	0x000000ff
        /*014c*/ 	.word	0x00000028
        /*0150*/ 	.short	0x0100
        /*0152*/ 	.byte	0x04
	.zero		1


	//   ....[4]....
        /*0154*/ 	.word	0x00000690
        /*0158*/ 	.word	0x000000ff
        /*015c*/ 	.word	0x00000010
        /*0160*/ 	.short	0x0100
        /*0162*/ 	.byte	0x04
	.zero		1


	//   ....[5]....
        /*0164*/ 	.word	0x000006a0
        /*0168*/ 	.word	0x000000ff
        /*016c*/ 	.word	0x00000030
        /*0170*/ 	.short	0x0100
        /*0172*/ 	.byte	0x04
	.zero		1


	//   ....[6]....
        /*0174*/ 	.word	0x000006b0
        /*0178*/ 	.word	0x000000ff
        /*017c*/ 	.word	0x00000018
        /*0180*/ 	.short	0x0100
        /*0182*/ 	.byte	0x04
	.zero		1


	//   ....[7]....
        /*0184*/ 	.word	0x000006c0
        /*0188*/ 	.word	0x000000ff
        /*018c*/ 	.word	0x00000038
        /*0190*/ 	.short	0x0100
        /*0192*/ 	.byte	0x04
	.zero		1


	//   ....[8]....
        /*0194*/ 	.word	0x000007e0
        /*0198*/ 	.word	0x000000ff
        /*019c*/ 	.word	0x00000040
        /*01a0*/ 	.short	0x0100
        /*01a2*/ 	.byte	0x04
	.zero		1


	//   ....[9]....
        /*01a4*/ 	.word	0x000007f0
        /*01a8*/ 	.word	0x000000ff
        /*01ac*/ 	.word	0x00000060
        /*01b0*/ 	.short	0x0100
        /*01b2*/ 	.byte	0x04
	.zero		1


	//   ....[10]....
        /*01b4*/ 	.word	0x00000800
        /*01b8*/ 	.word	0x000000ff
        /*01bc*/ 	.word	0x00000048
        /*01c0*/ 	.short	0x0100
        /*01c2*/ 	.byte	0x04
	.zero		1


	//   ....[11]....
        /*01c4*/ 	.word	0x00000810
        /*01c8*/ 	.word	0x000000ff
        /*01cc*/ 	.word	0x00000068
        /*01d0*/ 	.short	0x0100
        /*01d2*/ 	.byte	0x04
	.zero		1


	//   ....[12]....
        /*01d4*/ 	.word	0x00000820
        /*01d8*/ 	.word	0x000000ff
        /*01dc*/ 	.word	0x00000050
        /*01e0*/ 	.short	0x0100
        /*01e2*/ 	.byte	0x04
	.zero		1


	//   ....[13]....
        /*01e4*/ 	.word	0x00000830
        /*01e8*/ 	.word	0x000000ff
        /*01ec*/ 	.word	0x00000070
        /*01f0*/ 	.short	0x0100
        /*01f2*/ 	.byte	0x04
	.zero		1


	//   ....[14]....
        /*01f4*/ 	.word	0x00000840
        /*01f8*/ 	.word	0x000000ff
        /*01fc*/ 	.word	0x00000058
        /*0200*/ 	.short	0x0100
        /*0202*/ 	.byte	0x04
	.zero		1


	//   ....[15]....
        /*0204*/ 	.word	0x00000850
        /*0208*/ 	.word	0x000000ff
        /*020c*/ 	.word	0x00000078
        /*0210*/ 	.short	0x0100
        /*0212*/ 	.byte	0x04
	.zero		1


	//   ....[16]....
        /*0214*/ 	.word	0x00000930
        /*0218*/ 	.word	0x000000ff
        /*021c*/ 	.word	0x00000080
        /*0220*/ 	.short	0x0100
        /*0222*/ 	.byte	0x06
	.zero		1


	//   ....[17]....
        /*0224*/ 	.word	0x00000940
        /*0228*/ 	.word	0x000000ff
        /*022c*/ 	.word	0x00000088
        /*0230*/ 	.short	0x0100
        /*0232*/ 	.byte	0x06
	.zero		1


	//   ....[18]....
        /*0234*/ 	.word	0x00000a70
        /*0238*/ 	.word	0x000000ff
        /*023c*/ 	.word	0x00000090
        /*0240*/ 	.short	0x0100
        /*0242*/ 	.byte	0x06
	.zero		1


	//   ....[19]....
        /*0244*/ 	.word	0x00000a80
        /*0248*/ 	.word	0x000000ff
        /*024c*/ 	.word	0x000000a0
        /*0250*/ 	.short	0x0100
        /*0252*/ 	.byte	0x06
	.zero		1


	//   ....[20]....
        /*0254*/ 	.word	0x00000a90
        /*0258*/ 	.word	0x000000ff
        /*025c*/ 	.word	0x00000098
        /*0260*/ 	.short	0x0100
        /*0262*/ 	.byte	0x06
	.zero		1


	//   ....[21]....
        /*0264*/ 	.word	0x00000aa0
        /*0268*/ 	.word	0x000000ff
        /*026c*/ 	.word	0x000000a8
        /*0270*/ 	.short	0x0100
        /*0272*/ 	.byte	0x06
	.zero		1


	//   ....[22]....
        /*0274*/ 	.word	0x00000bc0
        /*0278*/ 	.word	0x000000ff
        /*027c*/ 	.word	0x000000b0
        /*0280*/ 	.short	0x0100
        /*0282*/ 	.byte	0x04
	.zero		1


	//   ....[23]....
        /*0284*/ 	.word	0x00000bd0
        /*0288*/ 	.word	0x000000ff
        /*028c*/ 	.word	0x000000d0
        /*0290*/ 	.short	0x0100
        /*0292*/ 	.byte	0x04
	.zero		1


	//   ....[24]....
        /*0294*/ 	.word	0x00000be0
        /*0298*/ 	.word	0x000000ff
        /*029c*/ 	.word	0x000000b8
        /*02a0*/ 	.short	0x0100
        /*02a2*/ 	.byte	0x04
	.zero		1


	//   ....[25]....
        /*02a4*/ 	.word	0x00000bf0
        /*02a8*/ 	.word	0x000000ff
        /*02ac*/ 	.word	0x000000d8
        /*02b0*/ 	.short	0x0100
        /*02b2*/ 	.byte	0x04
	.zero		1


	//   ....[26]....
        /*02b4*/ 	.word	0x00000c00
        /*02b8*/ 	.word	0x000000ff
        /*02bc*/ 	.word	0x000000c0
        /*02c0*/ 	.short	0x0100
        /*02c2*/ 	.byte	0x04
	.zero		1


	//   ....[27]....
        /*02c4*/ 	.word	0x00000c10
        /*02c8*/ 	.word	0x000000ff
        /*02cc*/ 	.word	0x000000e0
        /*02d0*/ 	.short	0x0100
        /*02d2*/ 	.byte	0x04
	.zero		1


	//   ....[28]....
        /*02d4*/ 	.word	0x00000c20
        /*02d8*/ 	.word	0x000000ff
        /*02dc*/ 	.word	0x000000c8
        /*02e0*/ 	.short	0x0100
        /*02e2*/ 	.byte	0x04
	.zero		1


	//   ....[29]....
        /*02e4*/ 	.word	0x00000c30
        /*02e8*/ 	.word	0x000000ff
        /*02ec*/ 	.word	0x000000e8
        /*02f0*/ 	.short	0x0100
        /*02f2*/ 	.byte	0x04
	.zero		1


	//   ....[30]....
        /*02f4*/ 	.word	0x00000d20
        /*02f8*/ 	.word	0x000000ff
        /*02fc*/ 	.word	0x000000f0
        /*0300*/ 	.short	0x0100
        /*0302*/ 	.byte	0x04
	.zero		1


	//   ....[31]....
        /*0304*/ 	.word	0x00000d30
        /*0308*/ 	.word	0x000000ff
        /*030c*/ 	.word	0x00000100
        /*0310*/ 	.short	0x0100
        /*0312*/ 	.byte	0x04
	.zero		1


	//   ....[32]....
        /*0314*/ 	.word	0x00000d40
        /*0318*/ 	.word	0x000000ff
        /*031c*/ 	.word	0x000000f8
        /*0320*/ 	.short	0x0100
        /*0322*/ 	.byte	0x04
	.zero		1


	//   ....[33]....
        /*0324*/ 	.word	0x00000d50
        /*0328*/ 	.word	0x000000ff
        /*032c*/ 	.word	0x00000108
        /*0330*/ 	.short	0x0100
        /*0332*/ 	.byte	0x04
	.zero		1


	//   ....[34]....
        /*0334*/ 	.word	0x00000e50
        /*0338*/ 	.word	0x000000ff
        /*033c*/ 	.word	0x00000110
        /*0340*/ 	.short	0x0100
        /*0342*/ 	.byte	0x06
	.zero		1


	//   ....[35]....
        /*0344*/ 	.word	0x00001aa0
        /*0348*/ 	.word	0x00000000
        /*034c*/ 	.word	0x00000100
        /*0350*/ 	.short	0x010a
        /*0352*/ 	.byte	0xff
	.zero		1


	//   ....[36]....
        /*0354*/ 	.word	0x00001ad0
        /*0358*/ 	.word	0x00000000
        /*035c*/ 	.word	0x000000f0
        /*0360*/ 	.short	0x0101
        /*0362*/ 	.byte	0xff
	.zero		1


	//   ....[37]....
        /*0364*/ 	.word	0x00001b90
        /*0368*/ 	.word	0x000000ff
        /*036c*/ 	.word	0x00000020
        /*0370*/ 	.short	0x010a
        /*0372*/ 	.byte	0x04
	.zero		1


	//   ....[38]....
        /*0374*/ 	.word	0x00001c60
        /*0378*/ 	.word	0x000000ff
        /*037c*/ 	.word	0x00000020
        /*0380*/ 	.short	0x010a
        /*0382*/ 	.byte	0x21
	.zero		1


	//   ....[39]....
        /*0384*/ 	.word	0x00001e10
        /*0388*/ 	.word	0x000000ff
        /*038c*/ 	.word	0x00000020
        /*0390*/ 	.short	0x010a
        /*0392*/ 	.byte	0x05
	.zero		1


	//   ....[40]....
        /*0394*/ 	.word	0x00001ff0
        /*0398*/ 	.word	0x000000ff
        /*039c*/ 	.word	0x00000088
        /*03a0*/ 	.short	0x0101
        /*03a2*/ 	.byte	0x0e
	.zero		1


	//   ....[41]....
        /*03a4*/ 	.word	0x00002010
        /*03a8*/ 	.word	0x000000ff
        /*03ac*/ 	.word	0x00000020
        /*03b0*/ 	.short	0x010a
        /*03b2*/ 	.byte	0x04
	.zero		1


	//   ....[42]....
        /*03b4*/ 	.word	0x00002090
        /*03b8*/ 	.word	0x000000ff
        /*03bc*/ 	.word	0x00000020
        /*03c0*/ 	.short	0x010a
        /*03c2*/ 	.byte	0x07
	.zero		1


	//   ....[43]....
        /*03c4*/ 	.word	0x000021d0
        /*03c8*/ 	.word	0x000000ff
        /*03cc*/ 	.word	0x00000020
        /*03d0*/ 	.short	0x010a
        /*03d2*/ 	.byte	0x04
	.zero		1


	//   ....[44]....
        /*03d4*/ 	.word	0x00002480
        /*03d8*/ 	.word	0x00000003
        /*03dc*/ 	.word	0x00000090
        /*03e0*/ 	.short	0x010a
        /*03e2*/ 	.byte	0xff
	.zero		1


	//   ....[45]....
        /*03e4*/ 	.word	0x000025d0
        /*03e8*/ 	.word	0x00000000
        /*03ec*/ 	.word	0x00000000
        /*03f0*/ 	.short	0x0101
        /*03f2*/ 	.byte	0xff
	.zero		1


	//   ....[46]....
        /*03f4*/ 	.word	0x00002b80
        /*03f8*/ 	.word	0x000000ff
        /*03fc*/ 	.word	0x00000000
        /*0400*/ 	.short	0x010a
        /*0402*/ 	.byte	0x04
	.zero		1


	//   ....[47]....
        /*0404*/ 	.word	0x00002c10
        /*0408*/ 	.word	0x000000ff
        /*040c*/ 	.word	0x00000000
        /*0410*/ 	.short	0x010a
        /*0412*/ 	.byte	0x05
	.zero		1


	//   ....[48]....
        /*0414*/ 	.word	0x00002ca0
        /*0418*/ 	.word	0x000000ff
        /*041c*/ 	.word	0x00000000
        /*0420*/ 	.short	0x010a
        /*0422*/ 	.byte	0x05
	.zero		1


	//   ....[49]....
        /*0424*/ 	.word	0x00002d40
        /*0428*/ 	.word	0x00000000
        /*042c*/ 	.word	0x00000000
        /*0430*/ 	.short	0x010a
        /*0432*/ 	.byte	0xff
	.zero		1


	//   ....[50]....
        /*0434*/ 	.word	0x00002e60
        /*0438*/ 	.word	0x00000002
        /*043c*/ 	.word	0x000000f0
        /*0440*/ 	.short	0x010a
        /*0442*/ 	.byte	0xff
	.zero		1


	//   ....[51]....
        /*0444*/ 	.word	0x00002ed0
        /*0448*/ 	.word	0x00000002
        /*044c*/ 	.word	0x00000000
        /*0450*/ 	.short	0x0101
        /*0452*/ 	.byte	0xff
	.zero		1


	//   ....[52]....
        /*0454*/ 	.word	0x00002ef0
        /*0458*/ 	.word	0x000000ff
        /*045c*/ 	.word	0x000000a0
        /*0460*/ 	.short	0x010a
        /*0462*/ 	.byte	0x04
	.zero		1


	//   ....[53]....
        /*0464*/ 	.word	0x00003010
        /*0468*/ 	.word	0x00000002
        /*046c*/ 	.word	0x00000090
        /*0470*/ 	.short	0x010a
        /*0472*/ 	.byte	0xff
	.zero		1


	//   ....[54]....
        /*0474*/ 	.word	0x00003110
        /*0478*/ 	.word	0x00000002
        /*047c*/ 	.word	0x00000000
        /*0480*/ 	.short	0x0101
        /*0482*/ 	.byte	0xff
	.zero		1


	//   ....[55]....
        /*0484*/ 	.word	0x000031a0
        /*0488*/ 	.word	0x000000ff
        /*048c*/ 	.word	0x000000a0
        /*0490*/ 	.short	0x0106
        /*0492*/ 	.byte	0x04
	.zero		1


	//   ....[56]....
        /*0494*/ 	.word	0x000031c0
        /*0498*/ 	.word	0x000000ff
        /*049c*/ 	.word	0x000000a0
        /*04a0*/ 	.short	0x010a
        /*04a2*/ 	.byte	0x04
	.zero		1


	//   ....[57]....
        /*04a4*/ 	.word	0x00003250
        /*04a8*/ 	.word	0x000000ff
        /*04ac*/ 	.word	0x000000a0
        /*04b0*/ 	.short	0x0106
        /*04b2*/ 	.byte	0x07
	.zero		1


	//   ....[58]....
        /*04b4*/ 	.word	0x00003290
        /*04b8*/ 	.word	0x00000000
        /*04bc*/ 	.word	0x000000a0
        /*04c0*/ 	.short	0x010a
        /*04c2*/ 	.byte	0xff
	.zero		1


	//   ....[59]....
        /*04c4*/ 	.word	0x000034d0
        /*04c8*/ 	.word	0x000000ff
        /*04cc*/ 	.word	0x00000008
        /*04d0*/ 	.short	0x010a
        /*04d2*/ 	.byte	0x05
	.zero		1


	//   ....[60]....
        /*04d4*/ 	.word	0x000034f0
        /*04d8*/ 	.word	0x000000ff
        /*04dc*/ 	.word	0x00000008
        /*04e0*/ 	.short	0x010a
        /*04e2*/ 	.byte	0x05
	.zero		1


	//   ....[61]....
        /*04e4*/ 	.word	0x00003680
        /*04e8*/ 	.word	0x000000ff
        /*04ec*/ 	.word	0x00000008
        /*04f0*/ 	.short	0x010a
        /*04f2*/ 	.byte	0x05
	.zero		1


	//   ....[62]....
        /*04f4*/ 	.word	0x000036a0
        /*04f8*/ 	.word	0x000000ff
        /*04fc*/ 	.word	0x00000008
        /*0500*/ 	.short	0x010a
        /*0502*/ 	.byte	0x05
	.zero		1


	//   ....[63]....
        /*0504*/ 	.word	0x00003760
        /*0508*/ 	.word	0x000000ff
        /*050c*/ 	.word	0x00000000
        /*0510*/ 	.short	0x0101
        /*0512*/ 	.byte	0x04
	.zero		1


	//   ....[64]....
        /*0514*/ 	.word	0x00003b20
        /*0518*/ 	.word	0x00000000
        /*051c*/ 	.word	0x00000090
        /*0520*/ 	.short	0x010a
        /*0522*/ 	.byte	0xff
	.zero		1


	//   ....[65]....
        /*0524*/ 	.word	0x00003be0
        /*0528*/ 	.word	0x00000000
        /*052c*/ 	.word	0x00000000
        /*0530*/ 	.short	0x0101
        /*0532*/ 	.byte	0xff
	.zero		1


	//   ....[66]....
        /*0534*/ 	.word	0x00003ca0
        /*0538*/ 	.word	0x000000ff
        /*053c*/ 	.word	0x00000000
        /*0540*/ 	.short	0x010a
        /*0542*/ 	.byte	0x04
	.zero		1


	//   ....[67]....
        /*0544*/ 	.word	0x00003cb0
        /*0548*/ 	.word	0x000000ff
        /*054c*/ 	.word	0x000000d0
        /*0550*/ 	.short	0x010a
        /*0552*/ 	.byte	0x2e
	.zero		1


	//   ....[68]....
        /*0554*/ 	.word	0x00003d60
        /*0558*/ 	.word	0x000000ff
        /*055c*/ 	.word	0x00000000
        /*0560*/ 	.short	0x010a
        /*0562*/ 	.byte	0x07
	.zero		1


	//   ....[69]....
        /*0564*/ 	.word	0x00003e90
        /*0568*/ 	.word	0x000000ff
        /*056c*/ 	.word	0x00000000
        /*0570*/ 	.short	0x010a
        /*0572*/ 	.byte	0x04
	.zero		1


	//   ....[70]....
        /*0574*/ 	.word	0x000042d0
        /*0578*/ 	.word	0x000000ff
        /*057c*/ 	.word	0x00000000
        /*0580*/ 	.short	0x010a
        /*0582*/ 	.byte	0x04
	.zero		1


	//   ....[71]....
        /*0584*/ 	.word	0x00004360
        /*0588*/ 	.word	0x000000ff
        /*058c*/ 	.word	0x00000000
        /*0590*/ 	.short	0x010a
        /*0592*/ 	.byte	0x05
	.zero		1


	//   ....[72]....
        /*0594*/ 	.word	0x000043f0
        /*0598*/ 	.word	0x000000ff
        /*059c*/ 	.word	0x00000000
        /*05a0*/ 	.short	0x010a
        /*05a2*/ 	.byte	0x05
	.zero		1


	//   ....[73]....
        /*05a4*/ 	.word	0x00004490
        /*05a8*/ 	.word	0x00000000
        /*05ac*/ 	.word	0x00000000
        /*05b0*/ 	.short	0x010a
        /*05b2*/ 	.byte	0xff
	.zero		1


	//   ....[74]....
        /*05b4*/ 	.word	0x000044d0
        /*05b8*/ 	.word	0x00000000
        /*05bc*/ 	.word	0x00000000
        /*05c0*/ 	.short	0x010a
        /*05c2*/ 	.byte	0xff
	.zero		1


	//   ....[75]....
        /*05c4*/ 	.word	0x00004540
        /*05c8*/ 	.word	0x000000ff
        /*05cc*/ 	.word	0x00000000
        /*05d0*/ 	.short	0x0101
        /*05d2*/ 	.byte	0x04
	.zero		1


	//   ....[76]....
        /*05d4*/ 	.word	0x00004580
        /*05d8*/ 	.word	0x000000ff
        /*05dc*/ 	.word	0x00000110
        /*05e0*/ 	.short	0x010a
        /*05e2*/ 	.byte	0x29
	.zero		1


	//   ....[77]....
        /*05e4*/ 	.word	0x000045d0
        /*05e8*/ 	.word	0x000000ff
        /*05ec*/ 	.word	0x00000000
        /*05f0*/ 	.short	0x0101
        /*05f2*/ 	.byte	0x04
	.zero		1


	//   ....[78]....
        /*05f4*/ 	.word	0x00004ab0
        /*05f8*/ 	.word	0x00000008
        /*05fc*/ 	.word	0x00000090
        /*0600*/ 	.short	0x010a
        /*0602*/ 	.byte	0xff
	.zero		1


	//   ....[79]....
        /*0604*/ 	.word	0x00004c20
        /*0608*/ 	.word	0x00000000
        /*060c*/ 	.word	0x00000000
        /*0610*/ 	.short	0x0101
        /*0612*/ 	.byte	0xff
	.zero		1


	//   ....[80]....
        /*0614*/ 	.word	0x00005100
        /*0618*/ 	.word	0x000000ff
        /*061c*/ 	.word	0x00000088
        /*0620*/ 	.short	0x010a
        /*0622*/ 	.byte	0x15
	.zero		1


	//   ....[81]....
        /*0624*/ 	.word	0x00005290
        /*0628*/ 	.word	0x000000ff
        /*062c*/ 	.word	0x00000060
        /*0630*/ 	.short	0x010a
        /*0632*/ 	.byte	0x15
	.zero		1


	//   ....[82]....
        /*0634*/ 	.word	0x000053e0
        /*0638*/ 	.word	0x000000ff
        /*063c*/ 	.word	0x00000040
        /*0640*/ 	.short	0x010b
        /*0642*/ 	.byte	0x15
	.zero		1


	//   ....[83]....
        /*0644*/ 	.word	0x00005400
        /*0648*/ 	.word	0x000000ff
        /*064c*/ 	.word	0x00000000
        /*0650*/ 	.short	0x0101
        /*0652*/ 	.byte	0x04
	.zero		1


	//   ....[84]....
        /*0654*/ 	.word	0x00005410
        /*0658*/ 	.word	0x000000ff
        /*065c*/ 	.word	0x00000068
        /*0660*/ 	.short	0x010a
        /*0662*/ 	.byte	0x15
	.zero		1


	//   ....[85]....
        /*0664*/ 	.word	0x00005560
        /*0668*/ 	.word	0x000000ff
        /*066c*/ 	.word	0x00000048
        /*0670*/ 	.short	0x010b
        /*0672*/ 	.byte	0x15
	.zero		1


	//   ....[86]....
        /*0674*/ 	.word	0x00005580
        /*0678*/ 	.word	0x000000ff
        /*067c*/ 	.word	0x00000000
        /*0680*/ 	.short	0x0101
        /*0682*/ 	.byte	0x04
	.zero		1


	//   ....[87]....
        /*0684*/ 	.word	0x00005590
        /*0688*/ 	.word	0x000000ff
        /*068c*/ 	.word	0x00000070
        /*0690*/ 	.short	0x010a
        /*0692*/ 	.byte	0x15
	.zero		1


	//   ....[88]....
        /*0694*/ 	.word	0x000056f0
        /*0698*/ 	.word	0x000000ff
        /*069c*/ 	.word	0x00000050
        /*06a0*/ 	.short	0x010b
        /*06a2*/ 	.byte	0x15
	.zero		1


	//   ....[89]....
        /*06a4*/ 	.word	0x00005710
        /*06a8*/ 	.word	0x000000ff
        /*06ac*/ 	.word	0x00000000
        /*06b0*/ 	.short	0x0101
        /*06b2*/ 	.byte	0x04
	.zero		1


	//   ....[90]....
        /*06b4*/ 	.word	0x00005720
        /*06b8*/ 	.word	0x000000ff
        /*06bc*/ 	.word	0x00000078
        /*06c0*/ 	.short	0x010a
        /*06c2*/ 	.byte	0x15
	.zero		1


	//   ....[91]....
        /*06c4*/ 	.word	0x00005910
        /*06c8*/ 	.word	0x000000ff
        /*06cc*/ 	.word	0x00000058
        /*06d0*/ 	.short	0x010b
        /*06d2*/ 	.byte	0x15
	.zero		1


	//   ....[92]....
        /*06d4*/ 	.word	0x00005920
        /*06d8*/ 	.word	0x000000ff
        /*06dc*/ 	.word	0x00000000
        /*06e0*/ 	.short	0x0101
        /*06e2*/ 	.byte	0x27
	.zero		1


	//   ....[93]....
        /*06e4*/ 	.word	0x00005950
        /*06e8*/ 	.word	0x000000ff
        /*06ec*/ 	.word	0x00000060
        /*06f0*/ 	.short	0x010a
        /*06f2*/ 	.byte	0x15
	.zero		1


	//   ....[94]....
        /*06f4*/ 	.word	0x00005970
        /*06f8*/ 	.word	0x000000ff
        /*06fc*/ 	.word	0x00000068
        /*0700*/ 	.short	0x010a
        /*0702*/ 	.byte	0x15
	.zero		1


	//   ....[95]....
        /*0704*/ 	.word	0x00005990
        /*0708*/ 	.word	0x000000ff
        /*070c*/ 	.word	0x00000070
        /*0710*/ 	.short	0x010a
        /*0712*/ 	.byte	0x15
	.zero		1


	//   ....[96]....
        /*0714*/ 	.word	0x000059d0
        /*0718*/ 	.word	0x00000000
        /*071c*/ 	.word	0x00000078
        /*0720*/ 	.short	0x010a
        /*0722*/ 	.byte	0xff
	.zero		1


	//   ....[97]....
        /*0724*/ 	.word	0x00005cf0
        /*0728*/ 	.word	0x00000003
        /*072c*/ 	.word	0x00000090
        /*0730*/ 	.short	0x010a
        /*0732*/ 	.byte	0xff
	.zero		1


	//   ....[98]....
        /*0734*/ 	.word	0x00005e70
        /*0738*/ 	.word	0x00000000
        /*073c*/ 	.word	0x00000000
        /*0740*/ 	.short	0x0101
        /*0742*/ 	.byte	0xff
	.zero		1


	//   ....[99]....
        /*0744*/ 	.word	0x000069e0
        /*0748*/ 	.word	0x000000ff
        /*074c*/ 	.word	0x00000040
        /*0750*/ 	.short	0x010a
        /*0752*/ 	.byte	0x2c
	.zero		1


	//   ....[100]....
        /*0754*/ 	.word	0x00006a20
        /*0758*/ 	.word	0x00000046
        /*075c*/ 	.word	0x000000b0
        /*0760*/ 	.short	0x010a
        /*0762*/ 	.byte	0xff
	.zero		1


	//   ....[101]....
        /*0764*/ 	.word	0x00006b10
        /*0768*/ 	.word	0x000000ff
        /*076c*/ 	.word	0x00000040
        /*0770*/ 	.short	0x010a
        /*0772*/ 	.byte	0x2c
	.zero		1


	//   ....[102]....
        /*0774*/ 	.word	0x00006c00
        /*0778*/ 	.word	0x00000046
        /*077c*/ 	.word	0x000000b0
        /*0780*/ 	.short	0x010a
        /*0782*/ 	.byte	0xff
	.zero		1


	//   ....[103]....
        /*0784*/ 	.word	0x000071d0
        /*0788*/ 	.word	0x00000000
        /*078c*/ 	.word	0x00000000
        /*0790*/ 	.short	0x0101
        /*0792*/ 	.byte	0xff
	.zero		1


	//   ....[104]....
        /*0794*/ 	.word	0x000071e0
        /*0798*/ 	.word	0x00000002
        /*079c*/ 	.word	0x00000040
        /*07a0*/ 	.short	0x010a
        /*07a2*/ 	.byte	0xff
	.zero		1


	//   ....[105]....
        /*07a4*/ 	.word	0x000072c0
        /*07a8*/ 	.word	0x00000002
        /*07ac*/ 	.word	0x00000040
        /*07b0*/ 	.short	0x010a
        /*07b2*/ 	.byte	0xff
	.zero		1


	//   ....[106]....
        /*07b4*/ 	.word	0x00007930
        /*07b8*/ 	.word	0x00000010
        /*07bc*/ 	.word	0x00000000
        /*07c0*/ 	.short	0x0101
        /*07c2*/ 	.byte	0xff
	.zero		1


	//   ....[107]....
        /*07c4*/ 	.word	0x00007950
        /*07c8*/ 	.word	0x00000000
        /*07cc*/ 	.word	0x00000040
        /*07d0*/ 	.short	0x010a
        /*07d2*/ 	.byte	0xff
	.zero		1


	//   ....[108]....
        /*07d4*/ 	.word	0x00007a20
        /*07d8*/ 	.word	0x00000000
        /*07dc*/ 	.word	0x00000040
        /*07e0*/ 	.short	0x010a
        /*07e2*/ 	.byte	0xff
	.zero		1


	//   ....[109]....
        /*07e4*/ 	.word	0x00008090
        /*07e8*/ 	.word	0x00000010
        /*07ec*/ 	.word	0x00000000
        /*07f0*/ 	.short	0x0101
        /*07f2*/ 	.byte	0xff
	.zero		1


	//   ....[110]....
        /*07f4*/ 	.word	0x000080b0
        /*07f8*/ 	.word	0x00000000
        /*07fc*/ 	.word	0x00000040
        /*0800*/ 	.short	0x010a
        /*0802*/ 	.byte	0xff
	.zero		1


	//   ....[111]....
        /*0804*/ 	.word	0x00008180
        /*0808*/ 	.word	0x00000000
        /*080c*/ 	.word	0x00000040
        /*0810*/ 	.short	0x010a
        /*0812*/ 	.byte	0xff
	.zero		1


	//   ....[112]....
        /*0814*/ 	.word	0x000083f0
        /*0818*/ 	.word	0x00000046
        /*081c*/ 	.word	0x00000000
        /*0820*/ 	.short	0x0101
        /*0822*/ 	.byte	0xff
	.zero		1


	//   ....[113]....
        /*0824*/ 	.word	0x00008840
        /*0828*/ 	.word	0x00000000
        /*082c*/ 	.word	0x00000000
        /*0830*/ 	.short	0x0101
        /*0832*/ 	.byte	0xff
	.zero		1


	//   ....[114]....
        /*0834*/ 	.word	0x00008ad0
        /*0838*/ 	.word	0x000000ff
        /*083c*/ 	.word	0x00000000
        /*0840*/ 	.short	0x0101
        /*0842*/ 	.byte	0x04
	.zero		1


	//   ....[115]....
        /*0844*/ 	.word	0x00008af0
        /*0848*/ 	.word	0x00000000
        /*084c*/ 	.word	0x00000100
        /*0850*/ 	.short	0x010a
        /*0852*/ 	.byte	0xff
	.zero		1


	//   ....[116]....
        /*0854*/ 	.word	0x00008b50
        /*0858*/ 	.word	0x00000000
        /*085c*/ 	.word	0x00000020
        /*0860*/ 	.short	0x010a
        /*0862*/ 	.byte	0xff
	.zero		1


	//   ....[117]....
        /*0864*/ 	.word	0x00008bb0
        /*0868*/ 	.word	0x00000000
        /*086c*/ 	.word	0x00000020
        /*0870*/ 	.short	0x010a
        /*0872*/ 	.byte	0xff
	.zero		1


	//   ....[118]....
        /*0874*/ 	.word	0x00008c00
        /*0878*/ 	.word	0x00000003
        /*087c*/ 	.word	0x00000090
        /*0880*/ 	.short	0x010a
        /*0882*/ 	.byte	0xff
	.zero		1


	//   ....[119]....
        /*0884*/ 	.word	0x00008c60
        /*0888*/ 	.word	0x00000000
        /*088c*/ 	.word	0x00000000
        /*0890*/ 	.short	0x010a
        /*0892*/ 	.byte	0xff
	.zero		1


	//   ....[120]....
        /*0894*/ 	.word	0x00008cc0
        /*0898*/ 	.word	0x00000000
        /*089c*/ 	.word	0x00000000
        /*08a0*/ 	.short	0x010a
        /*08a2*/ 	.byte	0xff
	.zero		1


	//   ....[121]....
        /*08a4*/ 	.word	0x00008d20
        /*08a8*/ 	.word	0x00000000
        /*08ac*/ 	.word	0x00000000
        /*08b0*/ 	.short	0x010a
        /*08b2*/ 	.byte	0xff
	.zero		1


	//   ....[122]....
        /*08b4*/ 	.word	0x00008d70
        /*08b8*/ 	.word	0x00000002
        /*08bc*/ 	.word	0x000000f0
        /*08c0*/ 	.short	0x010a
        /*08c2*/ 	.byte	0xff
	.zero		1


	//   ....[123]....
        /*08c4*/ 	.word	0x00008dd0
        /*08c8*/ 	.word	0x00000002
        /*08cc*/ 	.word	0x000000a0
        /*08d0*/ 	.short	0x010a
        /*08d2*/ 	.byte	0xff
	.zero		1


	//   ....[124]....
        /*08d4*/ 	.word	0x00008e20
        /*08d8*/ 	.word	0x00000002
        /*08dc*/ 	.word	0x00000090
        /*08e0*/ 	.short	0x010a
        /*08e2*/ 	.byte	0xff
	.zero		1


	//   ....[125]....
        /*08e4*/ 	.word	0x00008e80
        /*08e8*/ 	.word	0x00000000
        /*08ec*/ 	.word	0x000000a0
        /*08f0*/ 	.short	0x010a
        /*08f2*/ 	.byte	0xff
	.zero		1


	//   ....[126]....
        /*08f4*/ 	.word	0x00008ee0
        /*08f8*/ 	.word	0x00000005
        /*08fc*/ 	.word	0x00000008
        /*0900*/ 	.short	0x010a
        /*0902*/ 	.byte	0xff
	.zero		1


	//   ....[127]....
        /*0904*/ 	.word	0x00008fd0
        /*0908*/ 	.word	0x00000000
        /*090c*/ 	.word	0x00000008
        /*0910*/ 	.short	0x010a
        /*0912*/ 	.byte	0xff
	.zero		1


	//   ....[128]....
        /*0914*/ 	.word	0x00009020
        /*0918*/ 	.word	0x00000000
        /*091c*/ 	.word	0x00000090
        /*0920*/ 	.short	0x010a
        /*0922*/ 	.byte	0xff
	.zero		1


	//   ....[129]....
        /*0924*/ 	.word	0x00009080
        /*0928*/ 	.word	0x00000000
        /*092c*/ 	.word	0x000000d0
        /*0930*/ 	.short	0x010a
        /*0932*/ 	.byte	0xff
	.zero		1


	//   ....[130]....
        /*0934*/ 	.word	0x000090e0
        /*0938*/ 	.word	0x00000000
        /*093c*/ 	.word	0x00000000
        /*0940*/ 	.short	0x010a
        /*0942*/ 	.byte	0xff
	.zero		1


	//   ....[131]....
        /*0944*/ 	.word	0x00009140
        /*0948*/ 	.word	0x00000000
        /*094c*/ 	.word	0x00000000
        /*0950*/ 	.short	0x010a
        /*0952*/ 	.byte	0xff
	.zero		1


	//   ....[132]....
        /*0954*/ 	.word	0x000091a0
        /*0958*/ 	.word	0x00000000
        /*095c*/ 	.word	0x00000000
        /*0960*/ 	.short	0x010a
        /*0962*/ 	.byte	0xff
	.zero		1


	//   ....[133]....
        /*0964*/ 	.word	0x00009200
        /*0968*/ 	.word	0x00000000
        /*096c*/ 	.word	0x00000000
        /*0970*/ 	.short	0x010a
        /*0972*/ 	.byte	0xff
	.zero		1


	//   ....[134]....
        /*0974*/ 	.word	0x00009260
        /*0978*/ 	.word	0x00000000
        /*097c*/ 	.word	0x00000110
        /*0980*/ 	.short	0x010a
        /*0982*/ 	.byte	0xff
	.zero		1


	//   ....[135]....
        /*0984*/ 	.word	0x000092b0
        /*0988*/ 	.word	0x00000008
        /*098c*/ 	.word	0x00000090
        /*0990*/ 	.short	0x010a
        /*0992*/ 	.byte	0xff
	.zero		1


	//   ....[136]....
        /*0994*/ 	.word	0x00009310
        /*0998*/ 	.word	0x00000000
        /*099c*/ 	.word	0x00000088
        /*09a0*/ 	.short	0x010a
        /*09a2*/ 	.byte	0xff
	.zero		1


	//   ....[137]....
        /*09a4*/ 	.word	0x00009370
        /*09a8*/ 	.word	0x00000000
        /*09ac*/ 	.word	0x00000060
        /*09b0*/ 	.short	0x010a
        /*09b2*/ 	.byte	0xff
	.zero		1


	//   ....[138]....
        /*09b4*/ 	.word	0x000093d0
        /*09b8*/ 	.word	0x00000000
        /*09bc*/ 	.word	0x00000068
        /*09c0*/ 	.short	0x010a
        /*09c2*/ 	.byte	0xff
	.zero		1


	//   ....[139]....
        /*09c4*/ 	.word	0x00009430
        /*09c8*/ 	.word	0x00000000
        /*09cc*/ 	.word	0x00000070
        /*09d0*/ 	.short	0x010a
        /*09d2*/ 	.byte	0xff
	.zero		1


	//   ....[140]....
        /*09d4*/ 	.word	0x00009490
        /*09d8*/ 	.word	0x00000000
        /*09dc*/ 	.word	0x00000078
        /*09e0*/ 	.short	0x010a
        /*09e2*/ 	.byte	0xff
	.zero		1


	//   ....[141]....
        /*09e4*/ 	.word	0x000094f0
        /*09e8*/ 	.word	0x00000000
        /*09ec*/ 	.word	0x00000060
        /*09f0*/ 	.short	0x010a
        /*09f2*/ 	.byte	0xff
	.zero		1


	//   ....[142]....
        /*09f4*/ 	.word	0x00009550
        /*09f8*/ 	.word	0x00000000
        /*09fc*/ 	.word	0x00000068
        /*0a00*/ 	.short	0x010a
        /*0a02*/ 	.byte	0xff
	.zero		1


	//   ....[143]....
        /*0a04*/ 	.word	0x000095b0
        /*0a08*/ 	.word	0x00000000
        /*0a0c*/ 	.word	0x00000070
        /*0a10*/ 	.short	0x010a
        /*0a12*/ 	.byte	0xff
	.zero		1


	//   ....[144]....
        /*0a14*/ 	.word	0x00009600
        /*0a18*/ 	.word	0x00000003
        /*0a1c*/ 	.word	0x00000090
        /*0a20*/ 	.short	0x010a
        /*0a22*/ 	.byte	0xff
	.zero		1


	//   ....[145]....
        /*0a24*/ 	.word	0x00009660
        /*0a28*/ 	.word	0x00000002
        /*0a2c*/ 	.word	0x00000040
        /*0a30*/ 	.short	0x010a
        /*0a32*/ 	.byte	0xff
	.zero		1


	//   ....[146]....
        /*0a34*/ 	.word	0x000096b0
        /*0a38*/ 	.word	0x00000046
        /*0a3c*/ 	.word	0x000000b0
        /*0a40*/ 	.short	0x010a
        /*0a42*/ 	.byte	0xff
	.zero		1


	//   ....[147]....
        /*0a44*/ 	.word	0x00009700
        /*0a48*/ 	.word	0x00000002
        /*0a4c*/ 	.word	0x00000040
        /*0a50*/ 	.short	0x010a
        /*0a52*/ 	.byte	0xff
	.zero		1


	//   ....[148]....
        /*0a54*/ 	.word	0x00009750
        /*0a58*/ 	.word	0x00000000
        /*0a5c*/ 	.word	0x00000040
        /*0a60*/ 	.short	0x010a
        /*0a62*/ 	.byte	0xff
	.zero		1


	//   ....[149]....
        /*0a64*/ 	.word	0x000097a0
        /*0a68*/ 	.word	0x00000000
        /*0a6c*/ 	.word	0x00000040
        /*0a70*/ 	.short	0x010a
        /*0a72*/ 	.byte	0xff
	.zero		1


	//----- nvinfo : EIATTR_NUM_MBARRIERS
	.align		4
.L_47:
        /*0a74*/ 	.byte	0x03, 0x38
        /*0a76*/ 	.short	0x0023


	//----- nvinfo : EIATTR_EXIT_INSTR_OFFSETS
	.align		4
        /*0a78*/ 	.byte	0x04, 0x1c
        /*0a7a*/ 	.short	(.L_49 - .L_48)


	//   ....[0]....
.L_48:
        /*0a7c*/ 	.word	0x00002d70


	//   ....[1]....
        /*0a80*/ 	.word	0x00003260


	//   ....[2]....
        /*0a84*/ 	.word	0x000032c0


	//   ....[3]....
        /*0a88*/ 	.word	0x00004800


	//   ....[4]....
        /*0a8c*/ 	.word	0x00005a00


	//   ....[5]....
        /*0a90*/ 	.word	0x00005a40


	//   ....[6]....
        /*0a94*/ 	.word	0x000089c0


	//   ....[7]....
        /*0a98*/ 	.word	0x00008a40


	//   ....[8]....
        /*0a9c*/ 	.word	0x00008a70


	//   ....[9]....
        /*0aa0*/ 	.word	0x00008ae0


	//----- nvinfo : EIATTR_MAX_THREADS
	.align		4
.L_49:
        /*0aa4*/ 	.byte	0x04, 0x05
        /*0aa6*/ 	.short	(.L_51 - .L_50)
.L_50:
        /*0aa8*/ 	.word	0x00000100
        /*0aac*/ 	.word	0x00000001
        /*0ab0*/ 	.word	0x00000001


	//----- nvinfo : EIATTR_CRS_STACK_SIZE
	.align		4
.L_51:
        /*0ab4*/ 	.byte	0x04, 0x1e
        /*0ab6*/ 	.short	(.L_53 - .L_52)
.L_52:
        /*0ab8*/ 	.word	0x00000000


	//----- nvinfo : EIATTR_CBANK_PARAM_SIZE
	.align		4
.L_53:
        /*0abc*/ 	.byte	0x03, 0x19
        /*0abe*/ 	.short	0x0800


	//----- nvinfo : EIATTR_PARAM_CBANK
	.align		4
        /*0ac0*/ 	.byte	0x04, 0x0a
        /*0ac2*/ 	.short	(.L_55 - .L_54)
	.align		4
.L_54:
        /*0ac4*/ 	.word	index@(.nv.constant0._ZN7cutlass13device_kernelINS_4gemm6kernel13GemmUniversalIN4cute5tupleIJiiiiEEENS1_10collective13CollectiveMmaINS1_35MainloopSm100TmaUmmaWarpSpecializedILi4ELi2ELi4ENS5_IJNS4_1CILi8EEENSA_ILi1EEESC_EEEEENS5_IJNSA_ILi256EEENSA_ILi64EEESG_EEEfNS5_IJlSC_lEEEfSI_NS4_8TiledMMAINS4_8MMA_AtomIJNS4_23SM100_MMA_TF32_2x1SM_SSINS_10tfloat32_tESM_fLi256ELi64ELNS4_4UMMA5MajorE0ELSO_0ELNSN_7ScaleInE0ELSP_0EEEEEENS4_6LayoutINS5_IJSC_SC_SC_EEENS5_IJNSA_ILi0EEESU_SU_EEEEENS5_IJNS4_10UnderscoreESX_SX_EEEEENS4_18SM100_TMA_2SM_LOADENS4_14ComposedLayoutINS4_7SwizzleILi3ELi4ELi3EEENS4_18smem_ptr_flag_bitsILi32EEENSS_INS5_IJSB_NSA_ILi32EEEEEENS5_IJS16_SC_EEEEEEEvNS4_8identityENS4_28SM100_TMA_2SM_LOAD_MULTICASTES1A_vS1B_EENS_8epilogue10collective18CollectiveEpilogueINS1E_23Sm100TmaWarpSpecializedILi4ELi2ELi16ELb1ELb0EEEJNS5_IJNSA_ILi128EEESG_SG_EEENS5_IJNSS_IS1J_SC_EENSS_INSA_ILi16EEESC_EEEEEfSI_fSI_NS1E_6fusion15FusionCallbacksIS1I_NS1P_17LinearCombinationIffffLNS_15FloatRoundStyleE2EEES1K_S1O_JEEENS4_5SM1004TMEM4LOAD26SM100_TMEM_LOAD_32dp32b16xENS4_13SM90_TMA_LOADENS11_INS12_ILi2ELi4ELi3EEES15_NSS_INS5_IJSB_S1M_EEENS5_IJS1M_SC_EEEEEEENS4_39AutoVectorizingCopyWithAssumedAlignmentILi128EEENS4_14SM90_TMA_STOREES24_S26_S26_EEEvvEEEEvNT_6ParamsE)
        /*0ac8*/ 	.short	0x0380
        /*0aca*/ 	.short	0x0800


	//----- nvinfo : EIATTR_SW_WAR
	.align		4
.L_55:
        /*0acc*/ 	.byte	0x04, 0x36
        /*0ace*/ 	.short	(.L_57 - .L_56)
.L_56:
        /*0ad0*/ 	.word	0x00000008
.L_57:


//--------------------- .nv.callgraph             --------------------------
	.section	.nv.callgraph,"",@"SHT_CUDA_CALLGRAPH"
	.align	4
	.sectionentsize	8
	.align		4
        /*0000*/ 	.word	0x00000000
	.align		4
        /*0004*/ 	.word	0xffffffff
	.align		4
        /*0008*/ 	.word	index@(_ZN7cutlass13device_kernelINS_4gemm6kernel13GemmUniversalIN4cute5tupleIJiiiiEEENS1_10collective13CollectiveMmaINS1_35MainloopSm100TmaUmmaWarpSpecializedILi4ELi2ELi4ENS5_IJNS4_1CILi8EEENSA_ILi1EEESC_EEEEENS5_IJNSA_ILi256EEENSA_ILi64EEESG_EEEfNS5_IJlSC_lEEEfSI_NS4_8TiledMMAINS4_8MMA_AtomIJNS4_23SM100_MMA_TF32_2x1SM_SSINS_10tfloat32_tESM_fLi256ELi64ELNS4_4UMMA5MajorE0ELSO_0ELNSN_7ScaleInE0ELSP_0EEEEEENS4_6LayoutINS5_IJSC_SC_SC_EEENS5_IJNSA_ILi0EEESU_SU_EEEEENS5_IJNS4_10UnderscoreESX_SX_EEEEENS4_18SM100_TMA_2SM_LOADENS4_14ComposedLayoutINS4_7SwizzleILi3ELi4ELi3EEENS4_18smem_ptr_flag_bitsILi32EEENSS_INS5_IJSB_NSA_ILi32EEEEEENS5_IJS16_SC_EEEEEEEvNS4_8identityENS4_28SM100_TMA_2SM_LOAD_MULTICASTES1A_vS1B_EENS_8epilogue10collective18CollectiveEpilogueINS1E_23Sm100TmaWarpSpecializedILi4ELi2ELi16ELb1ELb0EEEJNS5_IJNSA_ILi128EEESG_SG_EEENS5_IJNSS_IS1J_SC_EENSS_INSA_ILi16EEESC_EEEEEfSI_fSI_NS1E_6fusion15FusionCallbacksIS1I_NS1P_17LinearCombinationIffffLNS_15FloatRoundStyleE2EEES1K_S1O_JEEENS4_5SM1004TMEM4LOAD26SM100_TMEM_LOAD_32dp32b16xENS4_13SM90_TMA_LOADENS11_INS12_ILi2ELi4ELi3EEES15_NSS_INS5_IJSB_S1M_EEENS5_IJS1M_SC_EEEEEEENS4_39AutoVectorizingCopyWithAssumedAlignmentILi128EEENS4_14SM90_TMA_STOREES24_S26_S26_EEEvvEEEEvNT_6ParamsE)
	.align		4
        /*000c*/ 	.word	index@(__assertfail)
	.align		4
        /*0010*/ 	.word	0x00000000
	.align		4
        /*0014*/ 	.word	0xfffffffe
	.align		4
        /*0018*/ 	.word	0x00000000
	.align		4
        /*001c*/ 	.word	0xfffffffd
	.align		4
        /*0020*/ 	.word	0x00000000
	.align		4
        /*0024*/ 	.word	0xfffffffc


//--------------------- .nv.constant4             --------------------------
	.section	.nv.constant4,"a",@progbits
	.align	8
	.align		8
.nv.constant4:
        /*0000*/ 	.dword	__assertfail
	.align		8
        /*0008*/ 	.dword	__unnamed_1
	.align		8
        /*0010*/ 	.dword	__unnamed_2
	.align		8
        /*0018*/ 	.dword	_ZN40_INTERNAL_1a63a3ae_4_k_cu_c1f2155f_283264cuda3std3__45__cpo5beginE
	.align		8
        /*0020*/ 	.dword	_ZN40_INTERNAL_1a63a3ae_4_k_cu_c1f2155f_283264cuda3std3__45__cpo3endE
	.align		8
        /*0028*/ 	.dword	_ZN40_INTERNAL_1a63a3ae_4_k_cu_c1f2155f_283264cuda3std3__45__cpo6cbeginE
	.align		8
        /*0030*/ 	.dword	_ZN40_INTERNAL_1a63a3ae_4_k_cu_c1f2155f_283264cuda3std3__45__cpo4cendE
	.align		8
        /*0038*/ 	.dword	_ZN40_INTERNAL_1a63a3ae_4_k_cu_c1f2155f_283264cuda3std3__442_GLOBAL__N__1a63a3ae_4_k_cu_c1f2155f_283266ignoreE
	.align		8
        /*0040*/ 	.dword	_ZN40_INTERNAL_1a63a3ae_4_k_cu_c1f2155f_283264cuda3std3__419piecewise_constructE
	.align		8
        /*0048*/ 	.dword	_ZN40_INTERNAL_1a63a3ae_4_k_cu_c1f2155f_283264cuda3std3__48in_placeE
	.align		8
        /*0050*/ 	.dword	_ZN40_INTERNAL_1a63a3ae_4_k_cu_c1f2155f_283264cuda3std6ranges3__45__cpo4swapE
	.align		8
        /*0058*/ 	.dword	_ZN40_INTERNAL_1a63a3ae_4_k_cu_c1f2155f_283264cuda3std6ranges3__45__cpo9iter_moveE
	.align		8
        /*0060*/ 	.dword	_ZN40_INTERNAL_1a63a3ae_4_k_cu_c1f2155f_283264cute7productE
	.align		8
        /*0068*/ 	.dword	_ZN40_INTERNAL_1a63a3ae_4_k_cu_c1f2155f_283264cute1_E
	.align		8
        /*0070*/ 	.dword	$str$25
	.align		8
        /*0078*/ 	.dword	$str$26
	.align		8
        /*0080*/ 	.dword	$str$27
	.align		8
        /*0088*/ 	.dword	$str$28


//--------------------- .text._ZN7cutlass13device_kernelINS_4gemm6kernel13GemmUniversalIN4cute5tupleIJiiiiEEENS1_10collective13CollectiveMmaINS1_35MainloopSm100TmaUmmaWarpSpecializedILi4ELi2ELi4ENS5_IJNS4_1CILi8EEENSA_ILi1EEESC_EEEEENS5_IJNSA_ILi256EEENSA_ILi64EEESG_EEEfNS5_IJlSC_lEEEfSI_NS4_8TiledMMAINS4_8MMA_AtomIJNS4_23SM100_MMA_TF32_2x1SM_SSINS_10tfloat32_tESM_fLi256ELi64ELNS4_4UMMA5MajorE0ELSO_0ELNSN_7ScaleInE0ELSP_0EEEEEENS4_6LayoutINS5_IJSC_SC_SC_EEENS5_IJNSA_ILi0EEESU_SU_EEEEENS5_IJNS4_10UnderscoreESX_SX_EEEEENS4_18SM100_TMA_2SM_LOADENS4_14ComposedLayoutINS4_7SwizzleILi3ELi4ELi3EEENS4_18smem_ptr_flag_bitsILi32EEENSS_INS5_IJSB_NSA_ILi32EEEEEENS5_IJS16_SC_EEEEEEEvNS4_8identityENS4_28SM100_TMA_2SM_LOAD_MULTICASTES1A_vS1B_EENS_8epilogue10collective18CollectiveEpilogueINS1E_23Sm100TmaWarpSpecializedILi4ELi2ELi16ELb1ELb0EEEJNS5_IJNSA_ILi128EEESG_SG_EEENS5_IJNSS_IS1J_SC_EENSS_INSA_ILi16EEESC_EEEEEfSI_fSI_NS1E_6fusion15FusionCallbacksIS1I_NS1P_17LinearCombinationIffffLNS_15FloatRoundStyleE2EEES1K_S1O_JEEENS4_5SM1004TMEM4LOAD26SM100_TMEM_LOAD_32dp32b16xENS4_13SM90_TMA_LOADENS11_INS12_ILi2ELi4ELi3EEES15_NSS_INS5_IJSB_S1M_EEENS5_IJS1M_SC_EEEEEEENS4_39AutoVectorizingCopyWithAssumedAlignmentILi128EEENS4_14SM90_TMA_STOREES24_S26_S26_EEEvvEEEEvNT_6ParamsE --------------------------
	.section	.text._ZN7cutlass13device_kernelINS_4gemm6kernel13GemmUniversalIN4cute5tupleIJiiiiEEENS1_10collective13CollectiveMmaINS1_35MainloopSm100TmaUmmaWarpSpecializedILi4ELi2ELi4ENS5_IJNS4_1CILi8EEENSA_ILi1EEESC_EEEEENS5_IJNSA_ILi256EEENSA_ILi64EEESG_EEEfNS5_IJlSC_lEEEfSI_NS4_8TiledMMAINS4_8MMA_AtomIJNS4_23SM100_MMA_TF32_2x1SM_SSINS_10tfloat32_tESM_fLi256ELi64ELNS4_4UMMA5MajorE0ELSO_0ELNSN_7ScaleInE0ELSP_0EEEEEENS4_6LayoutINS5_IJSC_SC_SC_EEENS5_IJNSA_ILi0EEESU_SU_EEEEENS5_IJNS4_10UnderscoreESX_SX_EEEEENS4_18SM100_TMA_2SM_LOADENS4_14ComposedLayoutINS4_7SwizzleILi3ELi4ELi3EEENS4_18smem_ptr_flag_bitsILi32EEENSS_INS5_IJSB_NSA_ILi32EEEEEENS5_IJS16_SC_EEEEEEEvNS4_8identityENS4_28SM100_TMA_2SM_LOAD_MULTICASTES1A_vS1B_EENS_8epilogue10collective18CollectiveEpilogueINS1E_23Sm100TmaWarpSpecializedILi4ELi2ELi16ELb1ELb0EEEJNS5_IJNSA_ILi128EEESG_SG_EEENS5_IJNSS_IS1J_SC_EENSS_INSA_ILi16EEESC_EEEEEfSI_fSI_NS1E_6fusion15FusionCallbacksIS1I_NS1P_17LinearCombinationIffffLNS_15FloatRoundStyleE2EEES1K_S1O_JEEENS4_5SM1004TMEM4LOAD26SM100_TMEM_LOAD_32dp32b16xENS4_13SM90_TMA_LOADENS11_INS12_ILi2ELi4ELi3EEES15_NSS_INS5_IJSB_S1M_EEENS5_IJS1M_SC_EEEEEEENS4_39AutoVectorizingCopyWithAssumedAlignmentILi128EEENS4_14SM90_TMA_STOREES24_S26_S26_EEEvvEEEEvNT_6ParamsE,"ax",@progbits
	.align	128
.text._ZN7cutlass13device_kernelINS_4gemm6kernel13GemmUniversalIN4cute5tupleIJiiiiEEENS1_10collective13CollectiveMmaINS1_35MainloopSm100TmaUmmaWarpSpecializedILi4ELi2ELi4ENS5_IJNS4_1CILi8EEENSA_ILi1EEESC_EEEEENS5_IJNSA_ILi256EEENSA_ILi64EEESG_EEEfNS5_IJlSC_lEEEfSI_NS4_8TiledMMAINS4_8MMA_AtomIJNS4_23SM100_MMA_TF32_2x1SM_SSINS_10tfloat32_tESM_fLi256ELi64ELNS4_4UMMA5MajorE0ELSO_0ELNSN_7ScaleInE0ELSP_0EEEEEENS4_6LayoutINS5_IJSC_SC_SC_EEENS5_IJNSA_ILi0EEESU_SU_EEEEENS5_IJNS4_10UnderscoreESX_SX_EEEEENS4_18SM100_TMA_2SM_LOADENS4_14ComposedLayoutINS4_7SwizzleILi3ELi4ELi3EEENS4_18smem_ptr_flag_bitsILi32EEENSS_INS5_IJSB_NSA_ILi32EEEEEENS5_IJS16_SC_EEEEEEEvNS4_8identityENS4_28SM100_TMA_2SM_LOAD_MULTICASTES1A_vS1B_EENS_8epilogue10collective18CollectiveEpilogueINS1E_23Sm100TmaWarpSpecializedILi4ELi2ELi16ELb1ELb0EEEJNS5_IJNSA_ILi128EEESG_SG_EEENS5_IJNSS_IS1J_SC_EENSS_INSA_ILi16EEESC_EEEEEfSI_fSI_NS1E_6fusion15FusionCallbacksIS1I_NS1P_17LinearCombinationIffffLNS_15FloatRoundStyleE2EEES1K_S1O_JEEENS4_5SM1004TMEM4LOAD26SM100_TMEM_LOAD_32dp32b16xENS4_13SM90_TMA_LOADENS11_INS12_ILi2ELi4ELi3EEES15_NSS_INS5_IJSB_S1M_EEENS5_IJS1M_SC_EEEEEEENS4_39AutoVectorizingCopyWithAssumedAlignmentILi128EEENS4_14SM90_TMA_STOREES24_S26_S26_EEEvvEEEEvNT_6ParamsE:
        .type           _ZN7cutlass13device_kernelINS_4gemm6kernel13GemmUniversalIN4cute5tupleIJiiiiEEENS1_10collective13CollectiveMmaINS1_35MainloopSm100TmaUmmaWarpSpecializedILi4ELi2ELi4ENS5_IJNS4_1CILi8EEENSA_ILi1EEESC_EEEEENS5_IJNSA_ILi256EEENSA_ILi64EEESG_EEEfNS5_IJlSC_lEEEfSI_NS4_8TiledMMAINS4_8MMA_AtomIJNS4_23SM100_MMA_TF32_2x1SM_SSINS_10tfloat32_tESM_fLi256ELi64ELNS4_4UMMA5MajorE0ELSO_0ELNSN_7ScaleInE0ELSP_0EEEEEENS4_6LayoutINS5_IJSC_SC_SC_EEENS5_IJNSA_ILi0EEESU_SU_EEEEENS5_IJNS4_10UnderscoreESX_SX_EEEEENS4_18SM100_TMA_2SM_LOADENS4_14ComposedLayoutINS4_7SwizzleILi3ELi4ELi3EEENS4_18smem_ptr_flag_bitsILi32EEENSS_INS5_IJSB_NSA_ILi32EEEEEENS5_IJS16_SC_EEEEEEEvNS4_8identityENS4_28SM100_TMA_2SM_LOAD_MULTICASTES1A_vS1B_EENS_8epilogue10collective18CollectiveEpilogueINS1E_23Sm100TmaWarpSpecializedILi4ELi2ELi16ELb1ELb0EEEJNS5_IJNSA_ILi128EEESG_SG_EEENS5_IJNSS_IS1J_SC_EENSS_INSA_ILi16EEESC_EEEEEfSI_fSI_NS1E_6fusion15FusionCallbacksIS1I_NS1P_17LinearCombinationIffffLNS_15FloatRoundStyleE2EEES1K_S1O_JEEENS4_5SM1004TMEM4LOAD26SM100_TMEM_LOAD_32dp32b16xENS4_13SM90_TMA_LOADENS11_INS12_ILi2ELi4ELi3EEES15_NSS_INS5_IJSB_S1M_EEENS5_IJS1M_SC_EEEEEEENS4_39AutoVectorizingCopyWithAssumedAlignmentILi128EEENS4_14SM90_TMA_STOREES24_S26_S26_EEEvvEEEEvNT_6ParamsE,@function
        .size           _ZN7cutlass13device_kernelINS_4gemm6kernel13GemmUniversalIN4cute5tupleIJiiiiEEENS1_10collective13CollectiveMmaINS1_35MainloopSm100TmaUmmaWarpSpecializedILi4ELi2ELi4ENS5_IJNS4_1CILi8EEENSA_ILi1EEESC_EEEEENS5_IJNSA_ILi256EEENSA_ILi64EEESG_EEEfNS5_IJlSC_lEEEfSI_NS4_8TiledMMAINS4_8MMA_AtomIJNS4_23SM100_MMA_TF32_2x1SM_SSINS_10tfloat32_tESM_fLi256ELi64ELNS4_4UMMA5MajorE0ELSO_0ELNSN_7ScaleInE0ELSP_0EEEEEENS4_6LayoutINS5_IJSC_SC_SC_EEENS5_IJNSA_ILi0EEESU_SU_EEEEENS5_IJNS4_10UnderscoreESX_SX_EEEEENS4_18SM100_TMA_2SM_LOADENS4_14ComposedLayoutINS4_7SwizzleILi3ELi4ELi3EEENS4_18smem_ptr_flag_bitsILi32EEENSS_INS5_IJSB_NSA_ILi32EEEEEENS5_IJS16_SC_EEEEEEEvNS4_8identityENS4_28SM100_TMA_2SM_LOAD_MULTICASTES1A_vS1B_EENS_8epilogue10collective18CollectiveEpilogueINS1E_23Sm100TmaWarpSpecializedILi4ELi2ELi16ELb1ELb0EEEJNS5_IJNSA_ILi128EEESG_SG_EEENS5_IJNSS_IS1J_SC_EENSS_INSA_ILi16EEESC_EEEEEfSI_fSI_NS1E_6fusion15FusionCallbacksIS1I_NS1P_17LinearCombinationIffffLNS_15FloatRoundStyleE2EEES1K_S1O_JEEENS4_5SM1004TMEM4LOAD26SM100_TMEM_LOAD_32dp32b16xENS4_13SM90_TMA_LOADENS11_INS12_ILi2ELi4ELi3EEES15_NSS_INS5_IJSB_S1M_EEENS5_IJS1M_SC_EEEEEEENS4_39AutoVectorizingCopyWithAssumedAlignmentILi128EEENS4_14SM90_TMA_STOREES24_S26_S26_EEEvvEEEEvNT_6ParamsE,(.L_x_199 - _ZN7cutlass13device_kernelINS_4gemm6kernel13GemmUniversalIN4cute5tupleIJiiiiEEENS1_10collective13CollectiveMmaINS1_35MainloopSm100TmaUmmaWarpSpecializedILi4ELi2ELi4ENS5_IJNS4_1CILi8EEENSA_ILi1EEESC_EEEEENS5_IJNSA_ILi256EEENSA_ILi64EEESG_EEEfNS5_IJlSC_lEEEfSI_NS4_8TiledMMAINS4_8MMA_AtomIJNS4_23SM100_MMA_TF32_2x1SM_SSINS_10tfloat32_tESM_fLi256ELi64ELNS4_4UMMA5MajorE0ELSO_0ELNSN_7ScaleInE0ELSP_0EEEEEENS4_6LayoutINS5_IJSC_SC_SC_EEENS5_IJNSA_ILi0EEESU_SU_EEEEENS5_IJNS4_10UnderscoreESX_SX_EEEEENS4_18SM100_TMA_2SM_LOADENS4_14ComposedLayoutINS4_7SwizzleILi3ELi4ELi3EEENS4_18smem_ptr_flag_bitsILi32EEENSS_INS5_IJSB_NSA_ILi32EEEEEENS5_IJS16_SC_EEEEEEEvNS4_8identityENS4_28SM100_TMA_2SM_LOAD_MULTICASTES1A_vS1B_EENS_8epilogue10collective18CollectiveEpilogueINS1E_23Sm100TmaWarpSpecializedILi4ELi2ELi16ELb1ELb0EEEJNS5_IJNSA_ILi128EEESG_SG_EEENS5_IJNSS_IS1J_SC_EENSS_INSA_ILi16EEESC_EEEEEfSI_fSI_NS1E_6fusion15FusionCallbacksIS1I_NS1P_17LinearCombinationIffffLNS_15FloatRoundStyleE2EEES1K_S1O_JEEENS4_5SM1004TMEM4LOAD26SM100_TMEM_LOAD_32dp32b16xENS4_13SM90_TMA_LOADENS11_INS12_ILi2ELi4ELi3EEES15_NSS_INS5_IJSB_S1M_EEENS5_IJS1M_SC_EEEEEEENS4_39AutoVectorizingCopyWithAssumedAlignmentILi128EEENS4_14SM90_TMA_STOREES24_S26_S26_EEEvvEEEEvNT_6ParamsE)
        .other          _ZN7cutlass13device_kernelINS_4gemm6kernel13GemmUniversalIN4cute5tupleIJiiiiEEENS1_10collective13CollectiveMmaINS1_35MainloopSm100TmaUmmaWarpSpecializedILi4ELi2ELi4ENS5_IJNS4_1CILi8EEENSA_ILi1EEESC_EEEEENS5_IJNSA_ILi256EEENSA_ILi64EEESG_EEEfNS5_IJlSC_lEEEfSI_NS4_8TiledMMAINS4_8MMA_AtomIJNS4_23SM100_MMA_TF32_2x1SM_SSINS_10tfloat32_tESM_fLi256ELi64ELNS4_4UMMA5MajorE0ELSO_0ELNSN_7ScaleInE0ELSP_0EEEEEENS4_6LayoutINS5_IJSC_SC_SC_EEENS5_IJNSA_ILi0EEESU_SU_EEEEENS5_IJNS4_10UnderscoreESX_SX_EEEEENS4_18SM100_TMA_2SM_LOADENS4_14ComposedLayoutINS4_7SwizzleILi3ELi4ELi3EEENS4_18smem_ptr_flag_bitsILi32EEENSS_INS5_IJSB_NSA_ILi32EEEEEENS5_IJS16_SC_EEEEEEEvNS4_8identityENS4_28SM100_TMA_2SM_LOAD_MULTICASTES1A_vS1B_EENS_8epilogue10collective18CollectiveEpilogueINS1E_23Sm100TmaWarpSpecializedILi4ELi2ELi16ELb1ELb0EEEJNS5_IJNSA_ILi128EEESG_SG_EEENS5_IJNSS_IS1J_SC_EENSS_INSA_ILi16EEESC_EEEEEfSI_fSI_NS1E_6fusion15FusionCallbacksIS1I_NS1P_17LinearCombinationIffffLNS_15FloatRoundStyleE2EEES1K_S1O_JEEENS4_5SM1004TMEM4LOAD26SM100_TMEM_LOAD_32dp32b16xENS4_13SM90_TMA_LOADENS11_INS12_ILi2ELi4ELi3EEES15_NSS_INS5_IJSB_S1M_EEENS5_IJS1M_SC_EEEEEEENS4_39AutoVectorizingCopyWithAssumedAlignmentILi128EEENS4_14SM90_TMA_STOREES24_S26_S26_EEEvvEEEEvNT_6ParamsE,@"STO_CUDA_ENTRY STV_DEFAULT"
_ZN7cutlass13device_kernelINS_4gemm6kernel13GemmUniversalIN4cute5tupleIJiiiiEEENS1_10collective13CollectiveMmaINS1_35MainloopSm100TmaUmmaWarpSpecializedILi4ELi2ELi4ENS5_IJNS4_1CILi8EEENSA_ILi1EEESC_EEEEENS5_IJNSA_ILi256EEENSA_ILi64EEESG_EEEfNS5_IJlSC_lEEEfSI_NS4_8TiledMMAINS4_8MMA_AtomIJNS4_23SM100_MMA_TF32_2x1SM_SSINS_10tfloat32_tESM_fLi256ELi64ELNS4_4UMMA5MajorE0ELSO_0ELNSN_7ScaleInE0ELSP_0EEEEEENS4_6LayoutINS5_IJSC_SC_SC_EEENS5_IJNSA_ILi0EEESU_SU_EEEEENS5_IJNS4_10UnderscoreESX_SX_EEEEENS4_18SM100_TMA_2SM_LOADENS4_14ComposedLayoutINS4_7SwizzleILi3ELi4ELi3EEENS4_18smem_ptr_flag_bitsILi32EEENSS_INS5_IJSB_NSA_ILi32EEEEEENS5_IJS16_SC_EEEEEEEvNS4_8identityENS4_28SM100_TMA_2SM_LOAD_MULTICASTES1A_vS1B_EENS_8epilogue10collective18CollectiveEpilogueINS1E_23Sm100TmaWarpSpecializedILi4ELi2ELi16ELb1ELb0EEEJNS5_IJNSA_ILi128EEESG_SG_EEENS5_IJNSS_IS1J_SC_EENSS_INSA_ILi16EEESC_EEEEEfSI_fSI_NS1E_6fusion15FusionCallbacksIS1I_NS1P_17LinearCombinationIffffLNS_15FloatRoundStyleE2EEES1K_S1O_JEEENS4_5SM1004TMEM4LOAD26SM100_TMEM_LOAD_32dp32b16xENS4_13SM90_TMA_LOADENS11_INS12_ILi2ELi4ELi3EEES15_NSS_INS5_IJSB_S1M_EEENS5_IJS1M_SC_EEEEEEENS4_39AutoVectorizingCopyWithAssumedAlignmentILi128EEENS4_14SM90_TMA_STOREES24_S26_S26_EEEvvEEEEvNT_6ParamsE:
[----:B------:R-:W1:Y:S01]  /*0000*/  LDC R1, c[0x0][0x37c] ;  /* 0x0000df00ff017b82 */ /* 0x000e620000000800 */
[----:B------:R-:W2:Y:S01]  /*0010*/  S2R R65, SR_TID.X ;  /* 0x0000000000417919 */ /* 0x000ea20000002100 */
[----:B------:R-:W3:Y:S06]  /*0020*/  LDCU.64 UR8, c[0x0][0x890] ;  /* 0x00011200ff0877ac */ /* 0x000eec0008000a00 */
[----:B------:R-:W4:Y:S01]  /*0030*/  S2UR UR47, SR_CgaCtaId ;  /* 0x00000000002f79c3 */ /* 0x000f220000008800 */
[----:B------:R-:W-:Y:S02]  /*0040*/  PRMT R26, RZ, 0x7610, R26 ;  /* 0x00007610ff1a7816 */ /* 0x000fe4000000001a */
[----:B------:R-:W-:Y:S01]  /*0050*/  ELECT P1, URZ, PT ;  /* 0x0000000000ff782f */ /* 0x000fe20003820000 */
[----:B---3--:R-:W-:-:S04]  /*0060*/  UISETP.NE.U32.AND UP0, UPT, UR8, URZ, UPT ;  /* 0x000000ff0800728c */ /* 0x008fc8000bf05070 */
[----:B------:R-:W-:Y:S02]  /*0070*/  UISETP.NE.AND.EX UP0, UPT, UR9, URZ, UPT, UP0 ;  /* 0x000000ff0900728c */ /* 0x000fe4000bf05300 */
[----:B----4-:R-:W-:Y:S02]  /*0080*/  ULOP3.LUT UR68, UR47, 0x1, URZ, 0xc0, !UPT ;  /* 0x000000012f447892 */ /* 0x010fe4000f8ec0ff */
[----:B------:R-:W-:Y:S01]  /*0090*/  ULOP3.LUT UR69, UR47, 0x1, URZ, 0x3c, !UPT ;  /* 0x000000012f457892 */ /* 0x000fe2000f8e3cff */
[----:B--2---:R-:W-:-:S05]  /*00a0*/  SHF.R.U32.HI R52, RZ, 0x5, R65 ;  /* 0x00000005ff347819 */ /* 0x004fca0000011641 */
[----:B------:R-:W2:Y:S02]  /*00b0*/  SHFL.IDX PT, R0, R52, RZ, 0x1f ;  /* 0x00001fff34007589 */ /* 0x000ea400000e0000 */
[----:B--2---:R-:W-:Y:S01]  /*00c0*/  R2UR UR20, R0 ;  /* 0x00000000001472ca */ /* 0x004fe200000e0000 */
[----:B-1----:R-:W-:-:S14]  /*00d0*/  BRA.U UP0, `(.L_x_0) ;  /* 0x0000000100307547 */ /* 0x002fdc000b800000 */
[----:B------:R-:W1:Y:S02]  /*00e0*/  LDCU.64 UR4, c[0x0][0x888] ;  /* 0x00011100ff0477ac */ /* 0x000e640008000a00 */
[----:B-1----:R-:W-:-:S04]  /*00f0*/  UISETP.NE.U32.AND UP0, UPT, UR4, URZ, UPT ;  /* 0x000000ff0400728c */ /* 0x002fc8000bf05070 */
[----:B------:R-:W-:-:S09]  /*0100*/  UISETP.NE.AND.EX UP0, UPT, UR5, URZ, UPT, UP0 ;  /* 0x000000ff0500728c */ /* 0x000fd2000bf05300 */
[----:B------:R-:W-:Y:S05]  /*0110*/  BRA.U !UP0, `(.L_x_1) ;  /* 0x0000000108147547 */ /* 0x000fea000b800000 */
[----:B------:R-:W1:Y:S01]  /*0120*/  LDC.64 R2, c[0x0][0x888] ;  /* 0x00022200ff027b82 */ /* 0x000e620000000a00 */
[----:B------:R-:W1:Y:S02]  /*0130*/  LDCU.64 UR4, c[0x0][0x358] ;  /* 0x00006b00ff0477ac */ /* 0x000e640008000a00 */
[----:B-1----:R1:W5:Y:S01]  /*0140*/  LDG.E R27, desc[UR4][R2.64] ;  /* 0x00000004021b7981 */ /* 0x002362000c1e1900 */
[----:B------:R-:W-:Y:S01]  /*0150*/  HFMA2 R26, -RZ, RZ, 0, 5.9604644775390625e-08 ;  /* 0x00000001ff1a7431 */ /* 0x000fe200000001ff */
[----:B------:R-:W-:Y:S05]  /*0160*/  BRA `(.L_x_0) ;  /* 0x00000000000c7947 */ /* 0x000fea0003800000 */
.L_x_1:
[----:B------:R-:W1:Y:S01]  /*0170*/  LDCU UR4, c[0x0][0x880] ;  /* 0x00011000ff0477ac */ /* 0x000e620008000800 */
[----:B------:R-:W-:Y:S01]  /*0180*/  HFMA2 R26, -RZ, RZ, 0, 5.9604644775390625e-08 ;  /* 0x00000001ff1a7431 */ /* 0x000fe200000001ff */
[----:B-1----:R-:W-:-:S07]  /*0190*/  MOV R27, UR4 ;  /* 0x00000004001b7c02 */ /* 0x002fce0008000f00 */
.L_x_0:
[----:B------:R-:W2:Y:S02]  /*01a0*/  LDCU.64 UR4, c[0x0][0x8b0] ;  /* 0x00011600ff0477ac */ /* 0x000ea40008000a00 */
[----:B--2---:R-:W-:-:S04]  /*01b0*/  UISETP.NE.U32.AND UP0, UPT, UR4, URZ, UPT ;  /* 0x000000ff0400728c */ /* 0x004fc8000bf05070 */
[----:B------:R-:W-:-:S09]  /*01c0*/  UISETP.NE.AND.EX UP0, UPT, UR5, URZ, UPT, UP0 ;  /* 0x000000ff0500728c */ /* 0x000fd2000bf05300 */
[----:B------:R-:W-:Y:S05]  /*01d0*/  BRA.U UP0, `(.L_x_2) ;  /* 0x0000000100287547 */ /* 0x000fea000b800000 */
[----:B------:R-:W2:Y:S02]  /*01e0*/  LDCU.64 UR4, c[0x0][0x8a8] ;  /* 0x00011500ff0477ac */ /* 0x000ea40008000a00 */
[----:B--2---:R-:W-:-:S04]  /*01f0*/  UISETP.NE.U32.AND UP0, UPT, UR4, URZ, UPT ;  /* 0x000000ff0400728c */ /* 0x004fc8000bf05070 */
[----:B------:R-:W-:-:S09]  /*0200*/  UISETP.NE.AND.EX UP0, UPT, UR5, URZ, UPT, UP0 ;  /* 0x000000ff0500728c */ /* 0x000fd2000bf05300 */
[----:B------:R-:W-:Y:S05]  /*0210*/  BRA.U !UP0, `(.L_x_3) ;  /* 0x0000000108107547 */ /* 0x000fea000b800000 */
[----:B------:R-:W2:Y:S01]  /*0220*/  LDC.64 R24, c[0x0][0x8a8] ;  /* 0x00022a00ff187b82 */ /* 0x000ea20000000a00 */
[----:B------:R-:W2:Y:S02]  /*0230*/  LDCU.64 UR4, c[0x0][0x358] ;  /* 0x00006b00ff0477ac */ /* 0x000ea40008000a00 */
[----:B--2---:R2:W5:Y:S01]  /*0240*/  LDG.E R24, desc[UR4][R24.64] ;  /* 0x0000000418187981 */ /* 0x004562000c1e1900 */
[----:B------:R-:W-:Y:S05]  /*0250*/  BRA `(.L_x_2) ;  /* 0x0000000000087947 */ /* 0x000fea0003800000 */
.L_x_3:
[----:B------:R-:W2:Y:S02]  /*0260*/  LDCU UR4, c[0x0][0x8a0] ;  /* 0x00011400ff0477ac */ /* 0x000ea40008000800 */
[----:B--2---:R-:W-:Y:S02]  /*0270*/  MOV R24, UR4 ;  /* 0x0000000400187c02 */ /* 0x004fe40008000f00 */
.L_x_2:
[----:B------:R-:W-:Y:S01]  /*0280*/  IMAD.U32 R0, RZ, RZ, UR20 ;  /* 0x00000014ff007e24 */ /* 0x000fe2000f8e00ff */
[----:B------:R-:W-:Y:S04]  /*0290*/  BSSY.RECONVERGENT B0, `(.L_x_4) ;  /* 0x000000c000007945 */ /* 0x000fe80003800200 */
[C---:B------:R-:W-:Y:S02]  /*02a0*/  ISETP.NE.OR P2, PT, R0.reuse, 0x1, !P1 ;  /* 0x000000010000780c */ /* 0x040fe40004f45670 */
[----:B------:R-:W-:-:S11]  /*02b0*/  ISETP.NE.OR P0, PT, R0, 0x3, !P1 ;  /* 0x000000030000780c */ /* 0x000fd60004f05670 */
[----:B------:R-:W-:Y:S05]  /*02c0*/  @P2 BRA `(.L_x_5) ;  /* 0x0000000000202947 */ /* 0x000fea0003800000 */
[----:B------:R-:W3:Y:S02]  /*02d0*/  LDCU.64 UR4, c[0x0][0x348] ;  /* 0x00006900ff0477ac */ /* 0x000ee40008000a00 */
[----:B---3--:R-:W-:Y:S02]  /*02e0*/  UIADD3 UR6, UP1, UPT, UR4, 0x80, URZ ;  /* 0x0000008004067890 */ /* 0x008fe4000ff3e0ff */
[----:B------:R-:W-:Y:S02]  /*02f0*/  UIADD3 UR4, UP0, UPT, UR4, 0x180, URZ ;  /* 0x0000018004047890 */ /* 0x000fe4000ff1e0ff */
[----:B------:R-:W-:Y:S02]  /*0300*/  UIADD3.X UR7, UPT, UPT, URZ, UR5, URZ, UP1, !UPT ;  /* 0x00000005ff077290 */ /* 0x000fe40008ffe4ff */
[----:B------:R-:W-:-:S07]  /*0310*/  UIADD3.X UR5, UPT, UPT, URZ, UR5, URZ, UP0, !UPT ;  /* 0x00000005ff057290 */ /* 0x000fce00087fe4ff */
[----:B------:R3:W-:Y:S02]  /*0320*/  UTMACCTL.PF [UR6] ;  /* 0x00000000060079b9 */ /* 0x0007e40008040000 */
[----:B------:R3:W-:Y:S02]  /*0330*/  UTMACCTL.PF [UR4] ;  /* 0x00000000040079b9 */ /* 0x0007e40008040000 */
[----:B---3--:R-:W-:Y:S01]  /*0340*/  NOP ;  /* 0x0000000000007918 */ /* 0x008fe20000000000 */
.L_x_5:
[----:B------:R-:W-:Y:S05]  /*0350*/  BSYNC.RECONVERGENT B0 ;  /* 0x0000000000007941 */ /* 0x000fea0003800200 */
.L_x_4:
[----:B------:R-:W-:Y:S04]  /*0360*/  BSSY.RECONVERGENT B0, `(.L_x_6) ;  /* 0x000000a000007945 */ /* 0x000fe80003800200 */
        /* <DEDUP_REMOVED lines=9> */
.L_x_7:
[----:B------:R-:W-:Y:S05]  /*0400*/  BSYNC.RECONVERGENT B0 ;  /* 0x0000000000007941 */ /* 0x000fea0003800200 */
.L_x_6:
[----:B------:R-:W3:Y:S01]  /*0410*/  LDCU.64 UR4, c[0x0][0x888] ;  /* 0x00011100ff0477ac */ /* 0x000ee20008000a00 */
[----:B------:R-:W-:Y:S02]  /*0420*/  UISETP.EQ.U32.AND UP2, UPT, UR8, URZ, UPT ;  /* 0x000000ff0800728c */ /* 0x000fe4000bf42070 */
[----:B------:R-:W-:Y:S02]  /*0430*/  UPLOP3.LUT UP4, UPT, UPT, UPT, UPT, 0x80, 0x8 ;  /* 0x000000000008789c */ /* 0x000fe40003f8f070 */
[----:B---3--:R-:W-:-:S04]  /*0440*/  UISETP.NE.U32.AND UP0, UPT, UR4, URZ, UPT ;  /* 0x000000ff0400728c */ /* 0x008fc8000bf05070 */
[----:B------:R-:W-:-:S04]  /*0450*/  UISETP.NE.AND.EX UP1, UPT, UR5, URZ, UPT, UP0 ;  /* 0x000000ff0500728c */ /* 0x000fc8000bf25300 */
[----:B------:R-:W-:-:S04]  /*0460*/  UISETP.EQ.OR.EX UP3, UPT, UR9, URZ, !UP1, UP2 ;  /* 0x000000ff0900728c */ /* 0x000fc8000cf62720 */
[----:B------:R-:W-:-:S06]  /*0470*/  UP2UR UR4, UPR, URZ, 0x8 ;  /* 0x00000008ff047883 */ /* 0x000fcc0008000000 */
[----:B------:R-:W-:Y:S01]  /*0480*/  MOV R54, UR4 ;  /* 0x0000000400367c02 */ /* 0x000fe20008000f00 */
[----:B------:R-:W-:Y:S06]  /*0490*/  BRA.U !UP3, `(.L_x_8) ;  /* 0x000000010b207547 */ /* 0x000fec000b800000 */
[----:B------:R-:W-:Y:S01]  /*04a0*/  UISETP.NE.U32.AND UP2, UPT, UR8, URZ, UPT ;  /* 0x000000ff0800728c */ /* 0x000fe2000bf45070 */
[----:B-----5:R-:W-:Y:S01]  /*04b0*/  FSETP.NEU.AND P0, PT, R27, RZ, PT ;  /* 0x000000ff1b00720b */ /* 0x020fe20003f0d000 */
[----:B------:R-:W-:Y:S02]  /*04c0*/  USEL UR4, URZ, 0xffffffff, UP1 ;  /* 0xffffffffff047887 */ /* 0x000fe40008800000 */
[----:B------:R-:W-:-:S10]  /*04d0*/  UISETP.NE.AND.EX UP2, UPT, UR9, URZ, UPT, UP2 ;  /* 0x000000ff0900728c */ /* 0x000fd4000bf45320 */
[----:B------:R-:W-:Y:S01]  /*04e0*/  VOTEU.ANY UP0, P0 ;  /* 0x0000000000ff7886 */ /* 0x000fe20000000100 */
[----:B------:R-:W-:-:S04]  /*04f0*/  @!UP2 USEL UR4, URZ, 0xffffffff, UP0 ;  /* 0xffffffffff04a887 */ /* 0x000fc80008000000 */
[----:B------:R-:W-:-:S04]  /*0500*/  ULOP3.LUT UR4, UR4, 0x1, URZ, 0xc0, !UPT ;  /* 0x0000000104047892 */ /* 0x000fc8000f8ec0ff */
[----:B------:R-:W-:-:S11]  /*0510*/  UISETP.NE.U32.AND UP4, UPT, UR4, 0x1, UPT ;  /* 0x000000010400788c */ /* 0x000fd6000bf85070 */
.L_x_8:
[----:B------:R-:W3:Y:S01]  /*0520*/  SHFL.IDX PT, R0, R52, RZ, 0x1f ;  /* 0x00001fff34007589 */ /* 0x000ee200000e0000 */
[----:B------:R-:W-:-:S04]  /*0530*/  UISETP.NE.AND UP0, UPT, UR20, 0x2, UPT ;  /* 0x000000021400788c */ /* 0x000fc8000bf05270 */
[----:B------:R-:W-:Y:S02]  /*0540*/  UISETP.EQ.AND UP2, UPT, UR68, URZ, !UP0 ;  /* 0x000000ff4400728c */ /* 0x000fe4000c742270 */
[----:B------:R-:W-:-:S04]  /*0550*/  USEL UR43, URZ, 0x1, UP0 ;  /* 0x00000001ff2b7887 */ /* 0x000fc80008000000 */
[----:B------:R-:W-:Y:S02]  /*0560*/  PLOP3.LUT P3, PT, P1, PT, UP2, 0x80, 0x8 ;  /* 0x000000000008781c */ /* 0x000fe40000f6f028 */
[----:B---3--:R-:W-:-:S13]  /*0570*/  ISETP.NE.AND P0, PT, R0, RZ, PT ;  /* 0x000000ff0000720c */ /* 0x008fda0003f05270 */
[----:B------:R-:W-:Y:S05]  /*0580*/  @P0 BRA `(.L_x_9) ;  /* 0x0000000000540947 */ /* 0x000fea0003800000 */
[----:B------:R-:W-:Y:S01]  /*0590*/  UMOV UR4, 0x400 ;  /* 0x0000040000047882 */ /* 0x000fe20000000000 */
[----:B------:R-:W-:Y:S01]  /*05a0*/  UMOV UR8, 0x1 ;  /* 0x0000000100087882 */ /* 0x000fe20000000000 */
[----:B------:R-:W-:Y:S01]  /*05b0*/  UMOV UR6, 0x4 ;  /* 0x0000000400067882 */ /* 0x000fe20000000000 */
[----:B------:R-:W-:Y:S02]  /*05c0*/  ULEA UR4, UR47, UR4, 0x18 ;  /* 0x000000042f047291 */ /* 0x000fe4000f8ec0ff */
[----:B------:R-:W-:-:S04]  /*05d0*/  UIADD3 UR8, UPT, UPT, -UR8, 0x100000, URZ ;  /* 0x0010000008087890 */ /* 0x000fc8000fffe1ff */
[----:B------:R-:W-:Y:S02]  /*05e0*/  USHF.L.U32 UR9, UR8, 0xb, URZ ;  /* 0x0000000b08097899 */ /* 0x000fe400080006ff */
[----:B------:R-:W-:Y:S02]  /*05f0*/  USHF.L.U32 UR8, UR8, 0x1, URZ ;  /* 0x0000000108087899 */ /* 0x000fe400080006ff */
[----:B------:R-:W-:-:S04]  /*0600*/  UIADD3 UR6, UPT, UPT, -UR6, 0x100000, URZ ;  /* 0x0010000006067890 */ /* 0x000fc8000fffe1ff */
[----:B------:R-:W-:Y:S02]  /*0610*/  USHF.L.U32 UR7, UR6, 0xb, URZ ;  /* 0x0000000b06077899 */ /* 0x000fe400080006ff */
[----:B------:R-:W-:Y:S01]  /*0620*/  USHF.L.U32 UR6, UR6, 0x1, URZ ;  /* 0x0000000106067899 */ /* 0x000fe200080006ff */
[----:B------:R-:W-:Y:S01]  /*0630*/  ELECT P0, URZ, PT ;  /* 0x0000000000ff782f */ /* 0x000fe20003800000 */
[----:B------:R-:W3:Y:S02]  /*0640*/  FENCE.VIEW.ASYNC.S ;  /* 0x00000000000073c6 */ /* 0x000ee40000000000 */
[----:B---3--:R3:W4:Y:S08]  /*0650*/  SYNCS.EXCH.64 URZ, [UR4], UR8 ;  /* 0x0000000804ff75b2 */ /* 0x0087300008000100 */
[----:B------:R3:W1:Y:S01]  /*0660*/  SYNCS.EXCH.64 URZ, [UR4+0x20], UR6 ;  /* 0x0000200604ff75b2 */ /* 0x0006620008000100 */
[----:B------:R3:W1:Y:S01]  /*0670*/  SYNCS.EXCH.64 URZ, [UR4+0x8], UR8 ;  /* 0x0000080804ff75b2 */ /* 0x0006620008000100 */
[----:B------:R3:W1:Y:S01]  /*0680*/  SYNCS.EXCH.64 URZ, [UR4+0x28], UR6 ;  /* 0x0000280604ff75b2 */ /* 0x0006620008000100 */
[----:B------:R3:W1:Y:S01]  /*0690*/  SYNCS.EXCH.64 URZ, [UR4+0x10], UR8 ;  /* 0x0000100804ff75b2 */ /* 0x0006620008000100 */
[----:B------:R3:W1:Y:S01]  /*06a0*/  SYNCS.EXCH.64 URZ, [UR4+0x30], UR6 ;  /* 0x0000300604ff75b2 */ /* 0x0006620008000100 */
[----:B------:R3:W1:Y:S01]  /*06b0*/  SYNCS.EXCH.64 URZ, [UR4+0x18], UR8 ;  /* 0x0000180804ff75b2 */ /* 0x0006620008000100 */
[----:B------:R3:W1:Y:S01]  /*06c0*/  SYNCS.EXCH.64 URZ, [UR4+0x38], UR6 ;  /* 0x0000380604ff75b2 */ /* 0x0006620008000100 */
[----:B------:R-:W-:Y:S01]  /*06d0*/  NOP ;  /* 0x0000000000007918 */ /* 0x000fe20000000000 */
.L_x_9:
[----:B------:R-:W2:Y:S01]  /*06e0*/  SHFL.IDX PT, R0, R52, RZ, 0x1f ;  /* 0x00001fff34007589 */ /* 0x000ea200000e0000 */
[----:B------:R-:W-:Y:S01]  /*06f0*/  NOP ;  /* 0x0000000000007918 */ /* 0x000fe20000000000 */
[----:B--2---:R-:W-:-:S13]  /*0700*/  ISETP.NE.AND P0, PT, R0, 0x1, PT ;  /* 0x000000010000780c */ /* 0x004fda0003f05270 */
[----:B------:R-:W-:Y:S05]  /*0710*/  @P0 BRA `(.L_x_10) ;  /* 0x0000000000540947 */ /* 0x000fea0003800000 */
[----:B---3--:R-:W-:Y:S01]  /*0720*/  UMOV UR4, 0x400 ;  /* 0x0000040000047882 */ /* 0x008fe20000000000 */
        /* <DEDUP_REMOVED lines=10> */
[----:B------:R-:W2:Y:S02]  /*07d0*/  FENCE.VIEW.ASYNC.S ;  /* 0x00000000000073c6 */ /* 0x000ea40000000000 */
[----:B--2---:R2:W3:Y:S08]  /*07e0*/  SYNCS.EXCH.64 URZ, [UR4+0x40], UR8 ;  /* 0x0000400804ff75b2 */ /* 0x0044f00008000100 */
        /* <DEDUP_REMOVED lines=8> */
.L_x_10:
[----:B------:R-:W4:Y:S01]  /*0870*/  SHFL.IDX PT, R0, R52, RZ, 0x1f ;  /* 0x00001fff34007589 */ /* 0x000f2200000e0000 */
[----:B------:R-:W-:Y:S01]  /*0880*/  NOP ;  /* 0x0000000000007918 */ /* 0x000fe20000000000 */
[----:B----4-:R-:W-:-:S13]  /*0890*/  ISETP.NE.AND P0, PT, R0, 0x3, PT ;  /* 0x000000030000780c */ /* 0x010fda0003f05270 */
[----:B------:R-:W-:Y:S05]  /*08a0*/  @P0 BRA `(.L_x_11) ;  /* 0x00000000002c0947 */ /* 0x000fea0003800000 */
[----:B--23--:R-:W-:Y:S01]  /*08b0*/  UMOV UR6, 0x400 ;  /* 0x0000040000067882 */ /* 0x00cfe20000000000 */
[----:B------:R-:W-:Y:S01]  /*08c0*/  UMOV UR4, 0x20 ;  /* 0x0000002000047882 */ /* 0x000fe20000000000 */
[----:B------:R-:W-:Y:S02]  /*08d0*/  ULEA UR6, UR47, UR6, 0x18 ;  /* 0x000000062f067291 */ /* 0x000fe4000f8ec0ff */
[----:B------:R-:W-:-:S04]  /*08e0*/  UIADD3 UR4, UPT, UPT, -UR4, 0x100000, URZ ;  /* 0x0010000004047890 */ /* 0x000fc8000fffe1ff */
[----:B------:R-:W-:Y:S02]  /*08f0*/  USHF.L.U32 UR5, UR4, 0xb, URZ ;  /* 0x0000000b04057899 */ /* 0x000fe400080006ff */
[----:B------:R-:W-:Y:S01]  /*0900*/  USHF.L.U32 UR4, UR4, 0x1, URZ ;  /* 0x0000000104047899 */ /* 0x000fe200080006ff */
[----:B------:R-:W-:Y:S01]  /*0910*/  ELECT P0, URZ, PT ;  /* 0x0000000000ff782f */ /* 0x000fe20003800000 */
[----:B------:R-:W2:Y:S10]  /*0920*/  FENCE.VIEW.ASYNC.S ;  /* 0x00000000000073c6 */ /* 0x000eb40000000000 */
[----:B--2---:R4:W2:Y:S01]  /*0930*/  SYNCS.EXCH.64 URZ, [UR6+0x80], UR4 ;  /* 0x0000800406ff75b2 */ /* 0x0048a20008000100 */
[----:B------:R4:W3:Y:S02]  /*0940*/  SYNCS.EXCH.64 URZ, [UR6+0x88], UR4 ;  /* 0x0000880406ff75b2 */ /* 0x0008e40008000100 */
[----:B----4-:R-:W-:Y:S01]  /*0950*/  NOP ;  /* 0x0000000000007918 */ /* 0x010fe20000000000 */
.L_x_11:
[----:B------:R-:W4:Y:S01]  /*0960*/  SHFL.IDX PT, R0, R52, RZ, 0x1f ;  /* 0x00001fff34007589 */ /* 0x000f2200000e0000 */
[----:B------:R-:W-:Y:S01]  /*0970*/  NOP ;  /* 0x0000000000007918 */ /* 0x000fe20000000000 */
[----:B----4-:R-:W-:-:S13]  /*0980*/  ISETP.NE.AND P0, PT, R0, 0x4, PT ;  /* 0x000000040000780c */ /* 0x010fda0003f05270 */
[----:B------:R-:W-:Y:S05]  /*0990*/  @P0 BRA `(.L_x_12) ;  /* 0x0000000000480947 */ /* 0x000fea0003800000 */
[----:B--23--:R-:W-:Y:S01]  /*09a0*/  UMOV UR4, 0x720 ;  /* 0x0000072000047882 */ /* 0x00cfe20000000000 */
[----:B------:R-:W-:Y:S01]  /*09b0*/  UMOV UR6, 0x400 ;  /* 0x0000040000067882 */ /* 0x000fe20000000000 */
[----:B------:R-:W-:Y:S01]  /*09c0*/  USEL UR4, UR4, 0x620, UP4 ;  /* 0x0000062004047887 */ /* 0x000fe2000a000000 */
        /* <DEDUP_REMOVED lines=10> */
[----:B--2---:R4:W2:Y:S08]  /*0a70*/  SYNCS.EXCH.64 URZ, [UR6+0x90], UR8 ;  /* 0x0000900806ff75b2 */ /* 0x0048b00008000100 */
[----:B------:R4:W3:Y:S01]  /*0a80*/  SYNCS.EXCH.64 URZ, [UR6+0xa0], UR4 ;  /* 0x0000a00406ff75b2 */ /* 0x0008e20008000100 */
[----:B------:R4:W1:Y:S01]  /*0a90*/  SYNCS.EXCH.64 URZ, [UR6+0x98], UR8 ;  /* 0x0000980806ff75b2 */ /* 0x0008620008000100 */
[----:B------:R4:W1:Y:S02]  /*0aa0*/  SYNCS.EXCH.64 URZ, [UR6+0xa8], UR4 ;  /* 0x0000a80406ff75b2 */ /* 0x0008640008000100 */
[----:B----4-:R-:W-:Y:S01]  /*0ab0*/  NOP ;  /* 0x0000000000007918 */ /* 0x010fe20000000000 */
.L_x_12:
[----:B------:R-:W4:Y:S01]  /*0ac0*/  SHFL.IDX PT, R0, R52, RZ, 0x1f ;  /* 0x00001fff34007589 */ /* 0x000f2200000e0000 */
[----:B------:R-:W-:Y:S01]  /*0ad0*/  NOP ;  /* 0x0000000000007918 */ /* 0x000fe20000000000 */
[----:B----4-:R-:W-:-:S13]  /*0ae0*/  ISETP.NE.AND P0, PT, R0, 0x5, PT ;  /* 0x000000050000780c */ /* 0x010fda0003f05270 */
[----:B------:R-:W-:Y:S05]  /*0af0*/  @P0 BRA `(.L_x_13) ;  /* 0x0000000000540947 */ /* 0x000fea0003800000 */
[----:B--23--:R-:W-:Y:S01]  /*0b00*/  UMOV UR4, 0x400 ;  /* 0x0000040000047882 */ /* 0x00cfe20000000000 */
        /* <DEDUP_REMOVED lines=14> */
[----:B------:R4:W1:Y:S01]  /*0bf0*/  SYNCS.EXCH.64 URZ, [UR4+0xd8], UR8 ;  /* 0x0000d80804ff75b2 */ /* 0x0008620008000100 */
[----:B------:R4:W1:Y:S01]  /*0c00*/  SYNCS.EXCH.64 URZ, [UR4+0xc0], UR6 ;  /* 0x0000c00604ff75b2 */ /* 0x0008620008000100 */
[----:B------:R4:W1:Y:S01]  /*0c10*/  SYNCS.EXCH.64 URZ, [UR4+0xe0], UR8 ;  /* 0x0000e00804ff75b2 */ /* 0x0008620008000100 */
[----:B------:R4:W1:Y:S01]  /*0c20*/  SYNCS.EXCH.64 URZ, [UR4+0xc8], UR6 ;  /* 0x0000c80604ff75b2 */ /* 0x0008620008000100 */
[----:B------:R4:W1:Y:S02]  /*0c30*/  SYNCS.EXCH.64 URZ, [UR4+0xe8], UR8 ;  /* 0x0000e80804ff75b2 */ /* 0x0008640008000100 */
[----:B----4-:R-:W-:Y:S01]  /*0c40*/  NOP ;  /* 0x0000000000007918 */ /* 0x010fe20000000000 */
.L_x_13:
[----:B------:R-:W4:Y:S01]  /*0c50*/  SHFL.IDX PT, R0, R52, RZ, 0x1f ;  /* 0x00001fff34007589 */ /* 0x000f2200000e0000 */
[----:B------:R-:W-:Y:S01]  /*0c60*/  ISETP.NE.OR P1, PT, RZ, UR20, !P1 ;  /* 0x00000014ff007c0c */ /* 0x000fe2000cf25670 */
        /* <DEDUP_REMOVED lines=12> */
[----:B------:R4:W3:Y:S01]  /*0d30*/  SYNCS.EXCH.64 URZ, [UR4+0x100], UR6 ;  /* 0x0001000604ff75b2 */ /* 0x0008e20008000100 */
[----:B------:R4:W1:Y:S01]  /*0d40*/  SYNCS.EXCH.64 URZ, [UR4+0xf8], UR6 ;  /* 0x0000f80604ff75b2 */ /* 0x0008620008000100 */
[----:B------:R4:W1:Y:S02]  /*0d50*/  SYNCS.EXCH.64 URZ, [UR4+0x108], UR6 ;  /* 0x0001080604ff75b2 */ /* 0x0008640008000100 */
[----:B----4-:R-:W-:Y:S01]  /*0d60*/  NOP ;  /* 0x0000000000007918 */ /* 0x010fe20000000000 */
.L_x_14:
[----:B------:R-:W-:Y:S01]  /*0d70*/  VOTEU.ALL UP0, P1 ;  /* 0x0000000000ff7886 */ /* 0x000fe20000800000 */
[----:B--23--:R-:W-:Y:S01]  /*0d80*/  UMOV UR4, 0x20 ;  /* 0x0000002000047882 */ /* 0x00cfe20000000000 */
[----:B------:R-:W2:Y:S01]  /*0d90*/  LDCU UR7, c[0x0][0x36c] ;  /* 0x00006d80ff0777ac */ /* 0x000ea20008000800 */
[----:B------:R-:W-:Y:S01]  /*0da0*/  NOP ;  /* 0x0000000000007918 */ /* 0x000fe20000000000 */
[----:B------:R-:W-:Y:S01]  /*0db0*/  LOP3.LUT R0, R65, 0x1f, RZ, 0xc0, !PT ;  /* 0x0000001f41007812 */ /* 0x000fe200078ec0ff */
[----:B------:R-:W-:Y:S01]  /*0dc0*/  @!UP0 UMOV UR6, 0x400 ;  /* 0x0000040000068882 */ /* 0x000fe20000000000 */
[----:B------:R-:W-:-:S04]  /*0dd0*/  @!UP0 UIADD3 UR4, UPT, UPT, -UR4, 0x100000, URZ ;  /* 0x0010000004048890 */ /* 0x000fc8000fffe1ff */
[----:B------:R-:W-:Y:S02]  /*0de0*/  @!UP0 USHF.L.U32 UR5, UR4, 0xb, URZ ;  /* 0x0000000b04058899 */ /* 0x000fe400080006ff */
[----:B------:R-:W-:Y:S02]  /*0df0*/  @!UP0 USHF.L.U32 UR4, UR4, 0x1, URZ ;  /* 0x0000000104048899 */ /* 0x000fe400080006ff */
[----:B------:R-:W-:Y:S01]  /*0e00*/  @!UP0 ULEA UR6, UR47, UR6, 0x18 ;  /* 0x000000062f068291 */ /* 0x000fe2000f8ec0ff */
[----:B------:R-:W-:Y:S01]  /*0e10*/  VOTEU.ALL UP0, P1 ;  /* 0x0000000000ff7886 */ /* 0x000fe20000800000 */
[----:B------:R-:W-:Y:S02]  /*0e20*/  UISETP.NE.AND UP5, UPT, UR20, URZ, UPT ;  /* 0x000000ff1400728c */ /* 0x000fe4000bfa5270 */
[----:B--2---:R-:W-:Y:S01]  /*0e30*/  UISETP.EQ.U32.AND UP6, UPT, UR7, 0x1, UPT ;  /* 0x000000010700788c */ /* 0x004fe2000bfc2070 */
[----:B------:R-:W2:Y:S07]  /*0e40*/  FENCE.VIEW.ASYNC.S ;  /* 0x00000000000073c6 */ /* 0x000eae0000000000 */
[----:B--2---:R2:W3:Y:S01]  /*0e50*/  @!UP0 SYNCS.EXCH.64 URZ, [UR6+0x110], UR4 ;  /* 0x0001100406ff85b2 */ /* 0x0044e20008000100 */
[----:B------:R-:W-:Y:S05]  /*0e60*/  BRA.U !UP6, `(.L_x_15) ;  /* 0x000000010e087547 */ /* 0x000fea000b800000 */
[----:B-1-3--:R-:W-:Y:S01]  /*0e70*/  UCGABAR_ARV ;  /* 0x00000000000079c7 */ /* 0x00afe20008000000 */
[----:B------:R-:W-:Y:S05]  /*0e80*/  BRA `(.L_x_16) ;  /* 0x0000000000047947 */ /* 0x000fea0003800000 */
.L_x_15:
[----:B-1-3--:R-:W-:Y:S01]  /*0e90*/  NOP ;  /* 0x0000000000007918 */ /* 0x00afe20000000000 */
.L_x_16:
[----:B------:R-:W1:Y:S01]  /*0ea0*/  S2UR UR23, SR_CTAID.X ;  /* 0x00000000001779c3 */ /* 0x000e620000002500 */
[----:B------:R-:W-:-:S05]  /*0eb0*/  CS2R.32 R53, SR_CgaSize ;  /* 0x0000000000357805 */ /* 0x000fca0000008a00 */
[----:B------:R-:W-:-:S05]  /*0ec0*/  IMAD R53, R53, -0xa0, RZ ;  /* 0xffffff6035357824 */ /* 0x000fca00078e02ff */
[----:B--2---:R-:W-:-:S14]  /*0ed0*/  R2UR UR5, R53 ;  /* 0x00000000350572ca */ /* 0x004fdc00000e0000 */
[----:B------:R-:W2:Y:S01]  /*0ee0*/  LDCU UR5, c[0x0][UR5+0x2b0] ;  /* 0x00005600050577ac */ /* 0x000ea20008000800 */
[----:B------:R-:W-:-:S05]  /*0ef0*/  CS2R.32 R53, SR_CgaSize ;  /* 0x0000000000357805 */ /* 0x000fca0000008a00 */
[----:B------:R-:W-:-:S05]  /*0f00*/  IMAD R53, R53, -0xa0, RZ ;  /* 0xffffff6035357824 */ /* 0x000fca00078e02ff */
[----:B------:R-:W-:-:S14]  /*0f10*/  R2UR UR4, R53 ;  /* 0x00000000350472ca */ /* 0x000fdc00000e0000 */
[----:B------:R-:W3:Y:S01]  /*0f20*/  LDCU UR4, c[0x0][UR4+0x2b4] ;  /* 0x00005680040477ac */ /* 0x000ee20008000800 */
[----:B------:R-:W4:Y:S01]  /*0f30*/  S2UR UR28, SR_CTAID.Y ;  /* 0x00000000001c79c3 */ /* 0x000f220000002600 */
[----:B------:R-:W-:-:S05]  /*0f40*/  CS2R.32 R53, SR_CgaSize ;  /* 0x0000000000357805 */ /* 0x000fca0000008a00 */
[----:B------:R-:W-:-:S05]  /*0f50*/  IMAD R53, R53, -0xa0, RZ ;  /* 0xffffff6035357824 */ /* 0x000fca00078e02ff */
[----:B------:R-:W-:-:S14]  /*0f60*/  R2UR UR7, R53 ;  /* 0x00000000350772ca */ /* 0x000fdc00000e0000 */
[----:B------:R-:W3:Y:S01]  /*0f70*/  LDCU UR7, c[0x0][UR7+0x2a4] ;  /* 0x00005480070777ac */ /* 0x000ee20008000800 */
[----:B------:R-:W-:Y:S01]  /*0f80*/  UISETP.GT.U32.AND UP0, UPT, UR68, 0xffff, UPT ;  /* 0x0000ffff4400788c */ /* 0x000fe2000bf04070 */
[----:B------:R-:W-:-:S05]  /*0f90*/  CS2R.32 R53, SR_CgaSize ;  /* 0x0000000000357805 */ /* 0x000fca0000008a00 */
[----:B------:R-:W-:-:S05]  /*0fa0*/  IMAD R53, R53, -0xa0, RZ ;  /* 0xffffff6035357824 */ /* 0x000fca00078e02ff */
[----:B------:R-:W-:-:S14]  /*0fb0*/  R2UR UR63, R53 ;  /* 0x00000000353f72ca */ /* 0x000fdc00000e0000 */
[----:B------:R-:W3:Y:S01]  /*0fc0*/  LDCU UR63, c[0x0][UR63+0x2a0] ;  /* 0x000054003f3f77ac */ /* 0x000ee20008000800 */
[----:B------:R-:W3:Y:S01]  /*0fd0*/  LDCU UR21, c[0x0][0xb24] ;  /* 0x00016480ff1577ac */ /* 0x000ee20008000800 */
[----:B------:R-:W3:Y:S01]  /*0fe0*/  LDCU UR42, c[0x0][0xb24] ;  /* 0x00016480ff2a77ac */ /* 0x000ee20008000800 */
[----:B-1----:R-:W-:Y:S01]  /*0ff0*/  I2FP.F32.U32 R3, UR23 ;  /* 0x0000001700037c45 */ /* 0x002fe20008201000 */
[----:B------:R-:W1:Y:S04]  /*1000*/  LDCU UR25, c[0x0][0xb30] ;  /* 0x00016600ff1977ac */ /* 0x000e680008000800 */
[----:B--2---:R-:W-:Y:S01]  /*1010*/  FMUL R3, R3, UR5 ;  /* 0x0000000503037c20 */ /* 0x004fe20008400000 */
[----:B------:R-:W-:Y:S01]  /*1020*/  USEL UR5, UR68, 0xffff, !UP0 ;  /* 0x0000ffff44057887 */ /* 0x000fe2000c000000 */
[----:B----4-:R-:W-:Y:S01]  /*1030*/  I2FP.F32.U32 R2, UR28 ;  /* 0x0000001c00027c45 */ /* 0x010fe20008201000 */
[----:B------:R-:W-:-:S03]  /*1040*/  USHF.L.U32 UR30, UR47, 0x7, URZ ;  /* 0x000000072f1e7899 */ /* 0x000fc600080006ff */
[----:B------:R-:W2:Y:S01]  /*1050*/  F2I.U32.TRUNC.NTZ R3, R3 ;  /* 0x0000000300037305 */ /* 0x000ea2000020f000 */
[----:B------:R-:W-:Y:S01]  /*1060*/  ULOP3.LUT UR29, UR5, 0xffff, URZ, 0xc0, !UPT ;  /* 0x0000ffff051d7892 */ /* 0x000fe2000f8ec0ff */
[----:B---3--:R-:W-:-:S06]  /*1070*/  FMUL R2, R2, UR4 ;  /* 0x0000000402027c20 */ /* 0x008fcc0008400000 */
[----:B------:R-:W3:Y:S01]  /*1080*/  F2I.U32.TRUNC.NTZ R2, R2 ;  /* 0x0000000200027305 */ /* 0x000ee2000020f000 */
[----:B--2---:R-:W-:Y:S02]  /*1090*/  R2UR UR4, R3 ;  /* 0x00000000030472ca */ /* 0x004fe400000e0000 */
[----:B------:R-:W-:Y:S02]  /*10a0*/  PRMT R3, RZ, 0x7610, R3 ;  /* 0x00007610ff037816 */ /* 0x000fe40000000003 */
[----:B---3--:R-:W-:Y:S02]  /*10b0*/  R2UR UR6, R2 ;  /* 0x00000000020672ca */ /* 0x008fe400000e0000 */
[----:B------:R-:W-:-:S07]  /*10c0*/  PRMT R2, RZ, 0x7610, R2 ;  /* 0x00007610ff027816 */ /* 0x000fce0000000002 */
[----:B------:R-:W-:-:S04]  /*10d0*/  UIADD3 UR5, UPT, UPT, -UR4, URZ, URZ ;  /* 0x000000ff04057290 */ /* 0x000fc8000fffe1ff */
[----:B------:R-:W-:Y:S02]  /*10e0*/  UIMAD UR63, UR63, UR5, UR23 ;  /* 0x000000053f3f72a4 */ /* 0x000fe4000f8e0217 */
[----:B------:R-:W-:-:S04]  /*10f0*/  UIADD3 UR4, UPT, UPT, -UR6, URZ, URZ ;  /* 0x000000ff06047290 */ /* 0x000fc8000fffe1ff */
[----:B------:R-:W-:-:S06]  /*1100*/  UIMAD UR4, UR7, UR4, UR28 ;  /* 0x00000004070472a4 */ /* 0x000fcc000f8e021c */
[----:B------:R-:W-:Y:S01]  /*1110*/  IMAD.U32 R53, RZ, RZ, UR4 ;  /* 0x00000004ff357e24 */ /* 0x000fe2000f8e00ff */
[----:B-1----:R-:W-:Y:S06]  /*1120*/  BRA.U UP5, `(.L_x_17) ;  /* 0x0000000105687547 */ /* 0x002fec000b800000 */
[----:B------:R-:W-:Y:S01]  /*1130*/  R2UR UR4, R53 ;  /* 0x00000000350472ca */ /* 0x000fe200000e0000 */
[----:B------:R-:W-:-:S12]  /*1140*/  ULOP3.LUT UR5, UR63, 0x4, URZ, 0x3c, !UPT ;  /* 0x000000043f057892 */ /* 0x000fd8000f8e3cff */
[----:B------:R-:W-:Y:S02]  /*1150*/  UISETP.NE.AND UP0, UPT, UR4, URZ, UPT ;  /* 0x000000ff0400728c */ /* 0x000fe4000bf05270 */
[----:B------:R-:W-:Y:S02]  /*1160*/  ULOP3.LUT UR4, UR63, 0x2, URZ, 0x3c, !UPT ;  /* 0x000000023f047892 */ /* 0x000fe4000f8e3cff */
[----:B------:R-:W-:-:S04]  /*1170*/  UISETP.GT.U32.AND UP2, UPT, UR63, 0x1, UP0 ;  /* 0x000000013f00788c */ /* 0x000fc80008744070 */
[----:B------:R-:W-:Y:S02]  /*1180*/  USEL UR8, URZ, 0x1, UP2 ;  /* 0x00000001ff087887 */ /* 0x000fe40009000000 */
[----:B------:R-:W-:Y:S02]  /*1190*/  USEL UR7, URZ, 0x2, UP2 ;  /* 0x00000002ff077887 */ /* 0x000fe40009000000 */
[----:B------:R-:W-:Y:S02]  /*11a0*/  UISETP.GT.U32.AND UP2, UPT, UR4, 0x1, UP0 ;  /* 0x000000010400788c */ /* 0x000fe40008744070 */
[----:B------:R-:W-:Y:S02]  /*11b0*/  ULOP3.LUT UR4, UR63, 0x6, URZ, 0x3c, !UPT ;  /* 0x000000063f047892 */ /* 0x000fe4000f8e3cff */
[----:B------:R-:W-:Y:S02]  /*11c0*/  USEL UR6, URZ, 0x4, UP2 ;  /* 0x00000004ff067887 */ /* 0x000fe40009000000 */
[----:B------:R-:W-:-:S02]  /*11d0*/  USEL UR9, URZ, 0x8, UP2 ;  /* 0x00000008ff097887 */ /* 0x000fc40009000000 */
[----:B------:R-:W-:Y:S02]  /*11e0*/  UISETP.GT.U32.AND UP2, UPT, UR5, 0x1, UP0 ;  /* 0x000000010500788c */ /* 0x000fe40008744070 */
[----:B------:R-:W-:Y:S02]  /*11f0*/  UISETP.GT.U32.AND UP0, UPT, UR4, 0x1, UP0 ;  /* 0x000000010400788c */ /* 0x000fe40008704070 */
[----:B------:R-:W-:Y:S02]  /*1200*/  USEL UR4, URZ, 0x10, UP2 ;  /* 0x00000010ff047887 */ /* 0x000fe40009000000 */
[----:B------:R-:W-:Y:S02]  /*1210*/  UIADD3 UR5, UPT, UPT, UR6, UR7, UR8 ;  /* 0x0000000706057290 */ /* 0x000fe4000fffe008 */
[----:B------:R-:W-:Y:S02]  /*1220*/  USEL UR7, URZ, 0x40, UP0 ;  /* 0x00000040ff077887 */ /* 0x000fe40008000000 */
[----:B------:R-:W-:-:S02]  /*1230*/  USEL UR8, URZ, 0x20, UP2 ;  /* 0x00000020ff087887 */ /* 0x000fc40009000000 */
[----:B------:R-:W-:Y:S02]  /*1240*/  UIADD3 UR5, UPT, UPT, UR4, UR5, UR9 ;  /* 0x0000000504057290 */ /* 0x000fe4000fffe009 */
[----:B------:R-:W-:Y:S02]  /*1250*/  ULOP3.LUT UR4, UR63, 0xfffffffe, URZ, 0xc0, !UPT ;  /* 0xfffffffe3f047892 */ /* 0x000fe4000f8ec0ff */
[----:B------:R-:W-:Y:S02]  /*1260*/  USEL UR6, URZ, 0x80, UP0 ;  /* 0x00000080ff067887 */ /* 0x000fe40008000000 */
[----:B------:R-:W-:-:S03]  /*1270*/  UIADD3 UR5, UPT, UPT, UR7, UR5, UR8 ;  /* 0x0000000507057290 */ /* 0x000fc6000fffe008 */
[----:B------:R-:W-:Y:S01]  /*1280*/  UMOV UR7, 0x3 ;  /* 0x0000000300077882 */ /* 0x000fe20000000000 */
[----:B------:R-:W-:Y:S02]  /*1290*/  UIADD3 UR5, UPT, UPT, UR5, UR6, URZ ;  /* 0x0000000605057290 */ /* 0x000fe4000fffe0ff */
[----:B------:R-:W-:-:S04]  /*12a0*/  USHF.L.U32 UR4, UR7, UR4, URZ ;  /* 0x0000000407047299 */ /* 0x000fc800080006ff */
[----:B------:R-:W-:Y:S02]  /*12b0*/  MOV R3, UR5 ;  /* 0x0000000500037c02 */ /* 0x000fe40008000f00 */
[----:B------:R-:W-:-:S07]  /*12c0*/  IMAD.U32 R2, RZ, RZ, UR4 ;  /* 0x00000004ff027e24 */ /* 0x000fce000f8e00ff */
.L_x_17:
[----:B------:R-:W1:Y:S01]  /*12d0*/  S2UR UR36, SR_CTAID.Z ;  /* 0x00000000002479c3 */ /* 0x000e620000002700 */
[----:B------:R-:W-:Y:S01]  /*12e0*/  UISETP.GE.AND UP0, UPT, UR21, 0x1, UPT ;  /* 0x000000011500788c */ /* 0x000fe2000bf06270 */
[----:B------:R-:W-:Y:S01]  /*12f0*/  UMOV UR26, 0x55 ;  /* 0x00000055001a7882 */ /* 0x000fe20000000000 */
[----:B------:R-:W-:-:S07]  /*1300*/  UMOV UR24, UR23 ;  /* 0x0000001700187c82 */ /* 0x000fce0008000000 */
[----:B------:R-:W-:Y:S05]  /*1310*/  BRA.U !UP0, `(.L_x_18) ;  /* 0x0000000108d47547 */ /* 0x000fea000b800000 */
[----:B------:R-:W2:Y:S01]  /*1320*/  LDCU.128 UR16, c[0x0][0xb10] ;  /* 0x00016200ff1077ac */ /* 0x000ea20008000c00 */
[----:B------:R-:W3:Y:S01]  /*1330*/  LDCU UR6, c[0x0][0x370] ;  /* 0x00006e00ff0677ac */ /* 0x000ee20008000800 */
[----:B------:R-:W4:Y:S01]  /*1340*/  LDCU UR7, c[0x0][0x374] ;  /* 0x00006e80ff0777ac */ /* 0x000f220008000800 */
[----:B------:R-:W1:Y:S01]  /*1350*/  LDCU UR22, c[0x0][0xb0c] ;  /* 0x00016180ff1677ac */ /* 0x000e620008000800 */
[----:B------:R-:W1:Y:S01]  /*1360*/  LDCU UR24, c[0x0][0xb20] ;  /* 0x00016400ff1877ac */ /* 0x000e620008000800 */
[----:B------:R-:W1:Y:S01]  /*1370*/  LDCU.64 UR8, c[0x0][0xb28] ;  /* 0x00016500ff0877ac */ /* 0x000e620008000a00 */
[----:B--2---:R-:W-:Y:S02]  /*1380*/  UISETP.NE.AND UP3, UPT, UR18, 0x1, UPT ;  /* 0x000000011200788c */ /* 0x004fe4000bf65270 */
[----:B----4-:R-:W-:Y:S02]  /*1390*/  UIMAD.WIDE.U32 UR10, UR7, UR19, URZ ;  /* 0x00000013070a72a5 */ /* 0x010fe4000f8e00ff */
[----:B---3--:R-:W-:-:S02]  /*13a0*/  UIMAD.WIDE.U32 UR12, UR6, UR16, URZ ;  /* 0x00000010060c72a5 */ /* 0x008fc4000f8e00ff */
[----:B-1----:R-:W-:Y:S02]  /*13b0*/  UISETP.NE.AND UP0, UPT, UR22, 0x1, UPT ;  /* 0x000000011600788c */ /* 0x002fe4000bf05270 */
[----:B------:R-:W-:Y:S01]  /*13c0*/  UIMAD.WIDE.U32 UR4, UR23, UR16, URZ ;  /* 0x00000010170472a5 */ /* 0x000fe2000f8e00ff */
[----:B------:R-:W-:Y:S02]  /*13d0*/  UMOV UR10, UR11 ;  /* 0x0000000b000a7c82 */ /* 0x000fe40008000000 */
[----:B------:R-:W-:Y:S01]  /*13e0*/  UMOV UR12, UR13 ;  /* 0x0000000d000c7c82 */ /* 0x000fe20008000000 */
[----:B------:R-:W-:Y:S02]  /*13f0*/  @UP3 USHF.R.U32.HI UR7, URZ, UR24, UR10 ;  /* 0x00000018ff073299 */ /* 0x000fe4000801160a */
[----:B------:R-:W-:Y:S01]  /*1400*/  UISETP.NE.AND UP2, UPT, UR21, 0x1, UPT ;  /* 0x000000011500788c */ /* 0x000fe2000bf45270 */
[----:B------:R-:W-:Y:S02]  /*1410*/  UMOV UR4, UR5 ;  /* 0x0000000500047c82 */ /* 0x000fe40008000000 */
[----:B------:R-:W-:-:S02]  /*1420*/  @UP0 USHF.R.U32.HI UR6, URZ, UR17, UR12 ;  /* 0x00000011ff060299 */ /* 0x000fc4000801160c */
[----:B------:R-:W-:Y:S02]  /*1430*/  USHF.R.U32.HI UR4, URZ, UR17, UR4 ;  /* 0x00000011ff047299 */ /* 0x000fe40008011604 */
[----:B------:R-:W-:Y:S02]  /*1440*/  UIMAD.WIDE.U32 UR12, UR28, UR19, URZ ;  /* 0x000000131c0c72a5 */ /* 0x000fe4000f8e00ff */
[----:B------:R-:W-:Y:S02]  /*1450*/  UIMAD.WIDE.U32 UR10, UR7, UR8, URZ ;  /* 0x00000008070a72a5 */ /* 0x000fe4000f8e00ff */
[----:B------:R-:W-:Y:S02]  /*1460*/  UIMAD.WIDE.U32 UR14, UR6, UR8, URZ ;  /* 0x00000008060e72a5 */ /* 0x000fe4000f8e00ff */
[----:B------:R-:W-:-:S03]  /*1470*/  USEL UR5, UR23, UR4, !UP0 ;  /* 0x0000000417057287 */ /* 0x000fc6000c000000 */
[----:B------:R-:W-:Y:S01]  /*1480*/  UMOV UR4, UR13 ;  /* 0x0000000d00047c82 */ /* 0x000fe20008000000 */
[----:B------:R-:W-:Y:S01]  /*1490*/  UMOV UR10, UR11 ;  /* 0x0000000b000a7c82 */ /* 0x000fe20008000000 */
[----:B------:R-:W-:Y:S02]  /*14a0*/  USHF.R.U32.HI UR4, URZ, UR24, UR4 ;  /* 0x00000018ff047299 */ /* 0x000fe40008011604 */
[----:B------:R-:W-:Y:S01]  /*14b0*/  @UP2 USHF.R.U32.HI UR7, URZ, UR9, UR10 ;  /* 0x00000009ff072299 */ /* 0x000fe2000801160a */
[----:B------:R-:W-:Y:S01]  /*14c0*/  UMOV UR14, UR15 ;  /* 0x0000000f000e7c82 */ /* 0x000fe20008000000 */
[----:B------:R-:W-:Y:S02]  /*14d0*/  USEL UR4, UR28, UR4, !UP3 ;  /* 0x000000041c047287 */ /* 0x000fe4000d800000 */
[----:B------:R-:W-:Y:S02]  /*14e0*/  @UP2 USHF.R.U32.HI UR6, URZ, UR9, UR14 ;  /* 0x00000009ff062299 */ /* 0x000fe4000801160e */
[----:B------:R-:W-:-:S02]  /*14f0*/  UIMAD UR7, UR7, UR21, URZ ;  /* 0x00000015070772a4 */ /* 0x000fc4000f8e02ff */
[----:B------:R-:W-:Y:S02]  /*1500*/  UIMAD UR12, UR6, UR21, URZ ;  /* 0x00000015060c72a4 */ /* 0x000fe4000f8e02ff */
[----:B------:R-:W-:Y:S02]  /*1510*/  UISETP.GE.AND UP0, UPT, UR4, UR7, UPT ;  /* 0x000000070400728c */ /* 0x000fe4000bf06270 */
[----:B------:R-:W-:Y:S02]  /*1520*/  UIMAD.WIDE.U32 UR10, UR4, UR8, URZ ;  /* 0x00000008040a72a5 */ /* 0x000fe4000f8e00ff */
[----:B------:R-:W-:Y:S02]  /*1530*/  UISETP.GE.OR UP0, UPT, UR5, UR12, UP0 ;  /* 0x0000000c0500728c */ /* 0x000fe40008706670 */
[----:B------:R-:W-:Y:S02]  /*1540*/  UIMAD.WIDE.U32 UR12, UR5, UR8, URZ ;  /* 0x00000008050c72a5 */ /* 0x000fe4000f8e00ff */
[----:B------:R-:W-:Y:S01]  /*1550*/  UIADD3 UR10, UPT, UPT, -UR4, URZ, URZ ;  /* 0x000000ff040a7290 */ /* 0x000fe2000fffe1ff */
[----:B------:R-:W-:Y:S01]  /*1560*/  UMOV UR8, UR11 ;  /* 0x0000000b00087c82 */ /* 0x000fe20008000000 */
[----:B------:R-:W-:-:S02]  /*1570*/  UIADD3 UR24, UPT, UPT, -UR5, URZ, URZ ;  /* 0x000000ff05187290 */ /* 0x000fc4000fffe1ff */
[----:B------:R-:W-:-:S03]  /*1580*/  USHF.R.U32.HI UR8, URZ, UR9, UR8 ;  /* 0x00000009ff087299 */ /* 0x000fc60008011608 */
[----:B------:R-:W-:Y:S01]  /*1590*/  @!UP0 UMOV UR7, UR13 ;  /* 0x0000000d00078c82 */ /* 0x000fe20008000000 */
[----:B------:R-:W-:Y:S02]  /*15a0*/  UIMAD UR28, UR18, UR10, UR28 ;  /* 0x0000000a121c72a4 */ /* 0x000fe4000f8e021c */
[----:B------:R-:W-:Y:S02]  /*15b0*/  USEL UR8, UR4, UR8, !UP2 ;  /* 0x0000000804087287 */ /* 0x000fe4000d000000 */
[----:B------:R-:W-:Y:S02]  /*15c0*/  @!UP0 USHF.R.U32.HI UR7, URZ, UR9, UR7 ;  /* 0x00000009ff078299 */ /* 0x000fe40008011607 */
[----:B------:R-:W-:Y:S02]  /*15d0*/  UIADD3 UR9, UPT, UPT, -UR8, URZ, URZ ;  /* 0x000000ff08097290 */ /* 0x000fe4000fffe1ff */
[----:B------:R-:W-:Y:S02]  /*15e0*/  @!UP0 USEL UR7, UR5, UR7, !UP2 ;  /* 0x0000000705078287 */ /* 0x000fe4000d000000 */
[----:B------:R-:W-:-:S02]  /*15f0*/  UIMAD UR9, UR21, UR9, UR4 ;  /* 0x00000009150972a4 */ /* 0x000fc4000f8e0204 */
[----:B------:R-:W-:Y:S02]  /*1600*/  @!UP0 UIADD3 UR8, UPT, UPT, UR8, -UR7, URZ ;  /* 0x8000000708088290 */ /* 0x000fe4000fffe0ff */
[----:B------:R-:W-:Y:S02]  /*1610*/  @!UP0 UIMAD UR6, UR9, UR6, UR7 ;  /* 0x00000006090682a4 */ /* 0x000fe4000f8e0207 */
[----:B------:R-:W-:Y:S02]  /*1620*/  @!UP0 UIMAD UR4, UR8, UR21, UR5 ;  /* 0x00000015080482a4 */ /* 0x000fe4000f8e0205 */
[----:B------:R-:W-:Y:S02]  /*1630*/  UIMAD UR24, UR22, UR24, UR23 ;  /* 0x00000018161872a4 */ /* 0x000fe4000f8e0217 */
[----:B------:R-:W-:Y:S01]  /*1640*/  UIMAD UR28, UR4, UR18, UR28 ;  /* 0x00000012041c72a4 */ /* 0x000fe2000f8e021c */
[----:B------:R-:W-:Y:S02]  /*1650*/  @!UP0 UMOV UR5, UR6 ;  /* 0x0000000600058c82 */ /* 0x000fe40008000000 */
[----:B------:R-:W-:-:S12]  /*1660*/  UIMAD UR24, UR5, UR22, UR24 ;  /* 0x00000016051872a4 */ /* 0x000fd8000f8e0218 */
.L_x_18:
[----:B------:R-:W-:Y:S02]  /*1670*/  UISETP.NE.AND UP2, UPT, UR25, 0x1, UPT ;  /* 0x000000011900788c */ /* 0x000fe4000bf45270 */
[----:B------:R-:W-:Y:S02]  /*1680*/  UISETP.NE.AND UP0, UPT, UR20, 0x2, UPT ;  /* 0x000000021400788c */ /* 0x000fe4000bf05270 */
[----:B------:R-:W-:Y:S02]  /*1690*/  ULOP3.LUT UR30, UR30, 0x300, URZ, 0xc0, !UPT ;  /* 0x000003001e1e7892 */ /* 0x000fe4000f8ec0ff */
[----:B------:R-:W-:-:S03]  /*16a0*/  USHF.L.U32 UR29, UR26, UR29, URZ ;  /* 0x0000001d1a1d7299 */ /* 0x000fc600080006ff */
[----:B------:R-:W-:Y:S09]  /*16b0*/  BRA.U UP2, `(.L_x_19) ;  /* 0x0000000102407547 */ /* 0x000ff2000b800000 */
[----:B------:R-:W2:Y:S01]  /*16c0*/  LDCU.128 UR8, c[0x0][0xb10] ;  /* 0x00016200ff0877ac */ /* 0x000ea20008000c00 */
[----:B------:R-:W3:Y:S01]  /*16d0*/  LDCU UR12, c[0x0][0xb0c] ;  /* 0x00016180ff0c77ac */ /* 0x000ee20008000800 */
[----:B------:R-:W4:Y:S01]  /*16e0*/  LDCU UR13, c[0x0][0xb20] ;  /* 0x00016400ff0d77ac */ /* 0x000f220008000800 */
[----:B--2---:R-:W-:Y:S02]  /*16f0*/  UIMAD.WIDE.U32 UR4, UR24, UR8, URZ ;  /* 0x00000008180472a5 */ /* 0x004fe4000f8e00ff */
[----:B------:R-:W-:Y:S02]  /*1700*/  UIMAD.WIDE.U32 UR6, UR28, UR11, URZ ;  /* 0x0000000b1c0672a5 */ /* 0x000fe4000f8e00ff */
[----:B---3--:R-:W-:Y:S02]  /*1710*/  UISETP.NE.AND UP2, UPT, UR12, 0x1, UPT ;  /* 0x000000010c00788c */ /* 0x008fe4000bf45270 */
[----:B------:R-:W-:-:S03]  /*1720*/  USHF.R.U32.HI UR5, URZ, UR9, UR5 ;  /* 0x00000009ff057299 */ /* 0x000fc60008011605 */
[----:B------:R-:W-:Y:S01]  /*1730*/  UMOV UR4, UR7 ;  /* 0x0000000700047c82 */ /* 0x000fe20008000000 */
[----:B------:R-:W-:Y:S02]  /*1740*/  USEL UR5, UR24, UR5, !UP2 ;  /* 0x0000000518057287 */ /* 0x000fe4000d000000 */
[----:B------:R-:W-:Y:S02]  /*1750*/  UISETP.NE.AND UP2, UPT, UR10, 0x1, UPT ;  /* 0x000000010a00788c */ /* 0x000fe4000bf45270 */
[----:B----4-:R-:W-:-:S04]  /*1760*/  USHF.R.U32.HI UR4, URZ, UR13, UR4 ;  /* 0x0000000dff047299 */ /* 0x010fc80008011604 */
[----:B------:R-:W-:-:S04]  /*1770*/  USEL UR4, UR28, UR4, !UP2 ;  /* 0x000000041c047287 */ /* 0x000fc8000d000000 */
[----:B------:R-:W-:Y:S02]  /*1780*/  UIADD3 UR6, UPT, UPT, -UR4, UR5, URZ ;  /* 0x0000000504067290 */ /* 0x000fe4000fffe1ff */
[----:B------:R-:W-:Y:S02]  /*1790*/  UIADD3 UR4, UPT, UPT, UR4, -UR5, URZ ;  /* 0x8000000504047290 */ /* 0x000fe4000fffe0ff */
[----:B------:R-:W-:Y:S02]  /*17a0*/  UIMAD UR28, UR6, UR10, UR28 ;  /* 0x0000000a061c72a4 */ /* 0x000fe4000f8e021c */
[----:B------:R-:W-:-:S12]  /*17b0*/  UIMAD UR24, UR4, UR12, UR24 ;  /* 0x0000000c041872a4 */ /* 0x000fd8000f8e0218 */
.L_x_19:
[----:B------:R-:W-:Y:S05]  /*17c0*/  BRA.U !UP6, `(.L_x_20) ;  /* 0x000000010e0c7547 */ /* 0x000fea000b800000 */
[----:B------:R-:W-:Y:S01]  /*17d0*/  UCGABAR_WAIT ;  /* 0x0000000000007dc7 */ /* 0x000fe20008000000 */
[----:B------:R-:W-:Y:S01]  /*17e0*/  CCTL.IVALL ;  /* 0x00000000ff00798f */ /* 0x000fe20002000000 */
[----:B------:R-:W-:Y:S05]  /*17f0*/  BRA `(.L_x_21) ;  /* 0x0000000000047947 */ /* 0x000fea0003800000 */
.L_x_20:
[----:B------:R-:W-:Y:S06]  /*1800*/  BAR.SYNC.DEFER_BLOCKING 0x0 ;  /* 0x0000000000007b1d */ /* 0x000fec0000010000 */
.L_x_21:
[----:B------:R-:W-:Y:S05]  /*1810*/  BRA.U UP0, `(.L_x_22) ;  /* 0x00000015005c7547 */ /* 0x000fea000b800000 */
[----:B------:R-:W2:Y:S01]  /*1820*/  LDCU UR6, c[0x0][0x38c] ;  /* 0x00007180ff0677ac */ /* 0x000ea20008000800 */
[----:B------:R-:W-:Y:S01]  /*1830*/  PLOP3.LUT P1, PT, PT, PT, UP4, 0x80, 0x8 ;  /* 0x000000000008781c */ /* 0x000fe20003f2f048 */
[----:B------:R-:W-:Y:S01]  /*1840*/  IMAD.MOV.U32 R12, RZ, RZ, 0x1 ;  /* 0x00000001ff0c7424 */ /* 0x000fe200078e00ff */
[----:B------:R-:W-:Y:S01]  /*1850*/  ISETP.NE.AND P2, PT, R0, RZ, P3 ;  /* 0x000000ff0000720c */ /* 0x000fe20001f45270 */
[----:B------:R-:W-:Y:S01]  /*1860*/  UISETP.NE.AND UP1, UPT, UR20, URZ, UPT ;  /* 0x000000ff1400728c */ /* 0x000fe2000bf25270 */
[----:B------:R-:W-:Y:S02]  /*1870*/  PLOP3.LUT P1, PT, P1, PT, PT, 0x8, 0x80 ;  /* 0x000000000080781c */ /* 0x000fe40000f2e170 */
[----:B------:R-:W-:Y:S01]  /*1880*/  CS2R R10, SRZ ;  /* 0x00000000000a7805 */ /* 0x000fe2000001ff00 */
[----:B------:R-:W-:Y:S01]  /*1890*/  IMAD.MOV.U32 R9, RZ, RZ, RZ ;  /* 0x000000ffff097224 */ /* 0x000fe200078e00ff */
[----:B------:R-:W3:Y:S01]  /*18a0*/  LDCU UR48, c[0x0][0x370] ;  /* 0x00006e00ff3077ac */ /* 0x000ee20008000800 */
[----:B------:R-:W-:Y:S01]  /*18b0*/  IMAD.MOV.U32 R8, RZ, RZ, 0x1 ;  /* 0x00000001ff087424 */ /* 0x000fe200078e00ff */
[----:B------:R-:W-:Y:S01]  /*18c0*/  USEL UR31, UR43, 0x2, UP1 ;  /* 0x000000022b1f7887 */ /* 0x000fe20008800000 */
[----:B------:R-:W4:Y:S01]  /*18d0*/  LDCU.64 UR40, c[0x0][0x348] ;  /* 0x00006900ff2877ac */ /* 0x000f220008000a00 */
[----:B--2---:R-:W-:-:S02]  /*18e0*/  UIADD3 UR5, UPT, UPT, UR6, 0x3f, URZ ;  /* 0x0000003f06057890 */ /* 0x004fc4000fffe0ff */
[----:B------:R-:W-:Y:S02]  /*18f0*/  USHF.L.U32 UR55, UR23, 0x7, URZ ;  /* 0x0000000717377899 */ /* 0x000fe400080006ff */
[----:B------:R-:W-:Y:S02]  /*1900*/  USHF.R.S32.HI UR4, URZ, 0x1f, UR5 ;  /* 0x0000001fff047899 */ /* 0x000fe40008011405 */
[----:B------:R-:W-:Y:S02]  /*1910*/  UIADD3 UR54, UPT, UPT, UR6, 0x7e, URZ ;  /* 0x0000007e06367890 */ /* 0x000fe4000fffe0ff */
[----:B------:R-:W-:Y:S02]  /*1920*/  ULEA.HI UR4, UR4, UR5, URZ, 0x6 ;  /* 0x0000000504047291 */ /* 0x000fe4000f8f30ff */
[----:B------:R-:W-:Y:S02]  /*1930*/  USHF.L.U32 UR5, UR23, 0x5, URZ ;  /* 0x0000000517057899 */ /* 0x000fe400080006ff */
[----:B------:R-:W-:-:S02]  /*1940*/  USHF.R.S32.HI UR50, URZ, 0x6, UR4 ;  /* 0x00000006ff327899 */ /* 0x000fc40008011404 */
[----:B------:R-:W-:Y:S02]  /*1950*/  UIADD3 UR4, UPT, UPT, UR6, -0x1, URZ ;  /* 0xffffffff06047890 */ /* 0x000fe4000fffe0ff */
[----:B------:R-:W-:Y:S02]  /*1960*/  UISETP.LT.U32.AND UP0, UPT, UR50, 0x4, UPT ;  /* 0x000000043200788c */ /* 0x000fe4000bf01070 */
[----:B------:R-:W-:Y:S02]  /*1970*/  UISETP.GE.U32.AND UP2, UPT, UR4, -0x7f, UPT ;  /* 0xffffff810400788c */ /* 0x000fe4000bf46070 */
[----:B------:R-:W-:Y:S02]  /*1980*/  USEL UR49, UR50, 0x4, UP0 ;  /* 0x0000000432317887 */ /* 0x000fe40008000000 */
[----:B------:R-:W-:Y:S02]  /*1990*/  ULOP3.LUT UR5, UR5, 0x20, URZ, 0xc0, !UPT ;  /* 0x0000002005057892 */ /* 0x000fe4000f8ec0ff */
[----:B------:R-:W-:Y:S01]  /*19a0*/  UIADD3 UR4, UPT, UPT, UR49, -0x1, URZ ;  /* 0xffffffff31047890 */ /* 0x000fe2000fffe0ff */
[----:B------:R-:W2:Y:S04]  /*19b0*/  LDCU UR46, c[0x0][0x374] ;  /* 0x00006e80ff2e77ac */ /* 0x000ea80008000800 */
[----:B------:R-:W-:-:S02]  /*19c0*/  @UP2 UIADD3 UR4, UPT, UPT, UR49, URZ, URZ ;  /* 0x000000ff31042290 */ /* 0x000fc4000fffe0ff */
[----:B------:R-:W-:Y:S02]  /*19d0*/  ULEA.HI UR52, UR30, UR5, URZ, 0x1b ;  /* 0x000000051e347291 */ /* 0x000fe4000f8fd8ff */
[----:B------:R-:W-:Y:S02]  /*19e0*/  UIADD3 UR53, UPT, UPT, UR50, -UR49, URZ ;  /* 0x8000003132357290 */ /* 0x000fe4000fffe0ff */
[----:B------:R-:W-:Y:S02]  /*19f0*/  UIADD3 UR43, UPT, UPT, UR4, 0x1, URZ ;  /* 0x00000001042b7890 */ /* 0x000fe4000fffe0ff */
[----:B------:R-:W-:Y:S01]  /*1a00*/  UIADD3 UR51, UPT, UPT, -UR4, URZ, URZ ;  /* 0x000000ff04337290 */ /* 0x000fe2000fffe1ff */
[----:B---34-:R-:W-:-:S11]  /*1a10*/  UMOV UR15, URZ ;  /* 0x000000ff000f7c82 */ /* 0x018fd60008000000 */
.L_x_44:
[----:B------:R-:W-:Y:S01]  /*1a20*/  UISETP.NE.AND UP0, UPT, UR47, URZ, UPT ;  /* 0x000000ff2f00728c */ /* 0x000fe2000bf05270 */
[----:B------:R-:W3:Y:S08]  /*1a30*/  S2UR UR47, SR_CgaCtaId ;  /* 0x00000000002f79c3 */ /* 0x000ef00000008800 */
[----:B------:R-:W-:Y:S05]  /*1a40*/  BRA.U UP0, `(.L_x_23) ;  /* 0x0000000100347547 */ /* 0x000fea000b800000 */
[----:B------:R-:W4:Y:S01]  /*1a50*/  S2R R0, SR_CgaCtaId ;  /* 0x0000000000007919 */ /* 0x000f220000008800 */
[----:B------:R-:W-:-:S04]  /*1a60*/  MOV R2, 0x400 ;  /* 0x0000040000027802 */ /* 0x000fc80000000f00 */
[----:B----4-:R-:W-:Y:S02]  /*1a70*/  LEA R0, R0, R2, 0x18 ;  /* 0x0000000200007211 */ /* 0x010fe400078ec0ff */
[----:B------:R-:W-:-:S03]  /*1a80*/  SHF.L.U32 R2, R8, 0x1f, RZ ;  /* 0x0000001f08027819 */ /* 0x000fc600000006ff */
[----:B------:R-:W-:-:S04]  /*1a90*/  IMAD R0, R9, 0x8, R0 ;  /* 0x0000000809007824 */ /* 0x000fc800078e0200 */
[----:B------:R-:W4:Y:S02]  /*1aa0*/  SYNCS.PHASECHK.TRANS64.TRYWAIT P0, [R0+URZ+0x100], R2 ;  /* 0x00010002000075a7 */ /* 0x000f2400080011ff */
[----:B----4-:R-:W-:Y:S05]  /*1ab0*/  @!P0 BRA `(.L_x_24) ;  /* 0x00000070000c8947 */ /* 0x010fea0003800000 */
.L_x_151:
[----:B------:R-:W-:Y:S01]  /*1ac0*/  VIADD R9, R9, 0x1 ;  /* 0x0000000109097836 */ /* 0x000fe20000000000 */
[----:B------:R4:W-:Y:S04]  /*1ad0*/  SYNCS.ARRIVE.TRANS64.A1T0 RZ, [R0+URZ+0xf0], RZ ;  /* 0x0000f0ff00ff79a7 */ /* 0x0009e800081000ff */
[----:B------:R-:W-:-:S04]  /*1ae0*/  ISETP.NE.AND P0, PT, R9, 0x2, PT ;  /* 0x000000020900780c */ /* 0x000fc80003f05270 */
[----:B------:R-:W-:Y:S02]  /*1af0*/  SEL R9, R9, RZ, P0 ;  /* 0x000000ff09097207 */ /* 0x000fe40000000000 */
[----:B----4-:R-:W-:-:S04]  /*1b00*/  SEL R0, RZ, 0x1, P0 ;  /* 0x00000001ff007807 */ /* 0x010fc80000000000 */
[----:B------:R-:W-:-:S07]  /*1b10*/  LOP3.LUT R8, R8, R0, RZ, 0x3c, !PT ;  /* 0x0000000008087212 */ /* 0x000fce00078e3cff */
.L_x_23:
[----:B------:R-:W-:Y:S01]  /*1b20*/  UMOV UR14, 0x400 ;  /* 0x00000400000e7882 */ /* 0x000fe20000000000 */
[----:B------:R-:W-:Y:S01]  /*1b30*/  SHF.L.U32 R0, R12, 0x1f, RZ ;  /* 0x0000001f0c007819 */ /* 0x000fe200000006ff */
[----:B---3--:R-:W-:Y:S02]  /*1b40*/  ULEA UR14, UR47, UR14, 0x18 ;  /* 0x0000000e2f0e7291 */ /* 0x008fe4000f8ec0ff */
[----:B------:R-:W-:Y:S02]  /*1b50*/  UISETP.GE.U32.AND UP0, UPT, UR54, 0x7f, UPT ;  /* 0x0000007f3600788c */ /* 0x000fe4000bf06070 */
[----:B------:R-:W-:Y:S02]  /*1b60*/  ULEA UR4, UR15, UR14, 0x3 ;  /* 0x0000000e0f047291 */ /* 0x000fe4000f8e18ff */
[----:B------:R-:W-:Y:S01]  /*1b70*/  ULEA UR19, UR28, UR52, 0x6 ;  /* 0x000000341c137291 */ /* 0x000fe2000f8e30ff */
[----:B------:R-:W-:-:S06]  /*1b80*/  UMOV UR13, URZ ;  /* 0x000000ff000d7c82 */ /* 0x000fcc0008000000 */
[----:B------:R3:W4:Y:S01]  /*1b90*/  SYNCS.PHASECHK.TRANS64.TRYWAIT P0, [UR4+0x20], R0 ;  /* 0x00002000ff0075a7 */ /* 0x0007220008001104 */
[----:B------:R-:W-:-:S04]  /*1ba0*/  ULEA.HI UR4, UR24, UR24, URZ, 0x1 ;  /* 0x0000001818047291 */ /* 0x000fc8000f8f08ff */
[----:B------:R-:W-:-:S04]  /*1bb0*/  USHF.L.U32 UR4, UR4, 0x7, URZ ;  /* 0x0000000704047899 */ /* 0x000fc800080006ff */
[----:B------:R-:W-:-:S04]  /*1bc0*/  ULOP3.LUT UR35, UR4, 0xffffff00, URZ, 0xc0, !UPT ;  /* 0xffffff0004237892 */ /* 0x000fc8000f8ec0ff */
[----:B------:R-:W-:Y:S01]  /*1bd0*/  ULOP3.LUT UR35, UR35, 0x80, UR55, 0xf8, !UPT ;  /* 0x0000008023237892 */ /* 0x000fe2000f8ef837 */
[----:B------:R-:W-:Y:S11]  /*1be0*/  BRA.U !UP0, `(.L_x_25) ;  /* 0x0000000108f87547 */ /* 0x000ff6000b800000 */
[----:B------:R-:W-:Y:S01]  /*1bf0*/  UMOV UR21, UR51 ;  /* 0x0000003300157c82 */ /* 0x000fe20008000000 */
[----:B------:R-:W-:Y:S01]  /*1c00*/  UMOV UR4, UR15 ;  /* 0x0000000f00047c82 */ /* 0x000fe20008000000 */
[----:B------:R-:W-:-:S05]  /*1c10*/  UMOV UR26, 0x20 ;  /* 0x00000020001a7882 */ /* 0x000fca0000000000 */
.L_x_31:
[----:B------:R-:W-:Y:S01]  /*1c20*/  ULEA UR33, UR4, UR14, 0x3 ;  /* 0x0000000e04217291 */ /* 0x000fe2000f8e18ff */
[----:B------:R-:W-:Y:S01]  /*1c30*/  @P3 MOV R2, 0x14000 ;  /* 0x0001400000023802 */ /* 0x000fe20000000f00 */
[----:B--2-4-:R-:W-:Y:S10]  /*1c40*/  @P0 BRA `(.L_x_26) ;  /* 0x00000000000c0947 */ /* 0x014ff40003800000 */
[----:B------:R-:W-:-:S04]  /*1c50*/  SHF.L.U32 R3, R12, 0x1f, RZ ;  /* 0x0000001f0c037819 */ /* 0x000fc800000006ff */
[----:B------:R-:W4:Y:S02]  /*1c60*/  SYNCS.PHASECHK.TRANS64.TRYWAIT P0, [UR33+0x20], R3 ;  /* 0x00002003ff0075a7 */ /* 0x000f240008001121 */
[----:B----4-:R-:W-:Y:S05]  /*1c70*/  @!P0 BRA `(.L_x_27) ;  /* 0x0000006c00b08947 */ /* 0x010fea0003800000 */
.L_x_26:
[----:B------:R4:W-:Y:S01]  /*1c80*/  @P3 SYNCS.ARRIVE.TRANS64 RZ, [UR33], R2 ;  /* 0x00000002ffff39a7 */ /* 0x0009e20008000021 */
[----:B------:R-:W-:Y:S02]  /*1c90*/  ULOP3.LUT UR5, UR31, 0x2, URZ, 0xfc, !UPT ;  /* 0x000000021f057892 */ /* 0x000fe4000f8efcff */
[----:B------:R-:W-:Y:S02]  /*1ca0*/  UIADD3 UR21, UPT, UPT, UR21, 0x1, URZ ;  /* 0x0000000115157890 */ /* 0x000fe4000fffe0ff */
[----:B------:R-:W-:Y:S02]  /*1cb0*/  UISETP.NE.AND UP0, UPT, UR5, 0x2, UPT ;  /* 0x000000020500788c */ /* 0x000fe4000bf05270 */
[----:B------:R-:W-:-:S07]  /*1cc0*/  UISETP.NE.AND UP2, UPT, UR21, 0x1, UPT ;  /* 0x000000011500788c */ /* 0x000fce000bf45270 */
[----:B------:R-:W-:Y:S05]  /*1cd0*/  BRA.U UP0, `(.L_x_28) ;  /* 0x0000000100047547 */ /* 0x000fea000b800000 */
[----:B-12---:R-:W-:Y:S05]  /*1ce0*/  BPT.TRAP 0x1 ;  /* 0x000000040000795c */ /* 0x006fea0000300000 */
.L_x_28:
[----:B------:R-:W-:Y:S04]  /*1cf0*/  BSSY.RECONVERGENT B0, `(.L_x_29) ;  /* 0x0000003000007945 */ /* 0x000fe80003800200 */
[----:B------:R-:W-:Y:S05]  /*1d00*/  @!P2 BRA `(.L_x_30) ;  /* 0x000000000004a947 */ /* 0x000fea0003800000 */
[----:B-12---:R-:W-:Y:S05]  /*1d10*/  BPT.TRAP 0x1 ;  /* 0x000000040000795c */ /* 0x006fea0000300000 */
.L_x_30:
[----:B-12---:R-:W-:Y:S05]  /*1d20*/  BSYNC.RECONVERGENT B0 ;  /* 0x0000000000007941 */ /* 0x006fea0003800200 */
.L_x_29:
[----:B------:R-:W-:Y:S02]  /*1d30*/  UIADD3 UR5, UPT, UPT, UR4, 0x1, URZ ;  /* 0x0000000104057890 */ /* 0x000fe4000fffe0ff */
[----:B------:R-:W-:Y:S02]  /*1d40*/  ULEA UR8, UR4, UR30, 0xb ;  /* 0x0000001e04087291 */ /* 0x000fe4000f8e58ff */
[----:B------:R-:W-:Y:S02]  /*1d50*/  UISETP.NE.AND UP0, UPT, UR5, 0x4, UPT ;  /* 0x000000040500788c */ /* 0x000fe4000bf05270 */
[----:B------:R-:W-:Y:S02]  /*1d60*/  ULEA UR24, UR4, UR14, 0xf ;  /* 0x0000000e04187291 */ /* 0x000fe4000f8e78ff */
[----:B------:R-:W-:Y:S02]  /*1d70*/  USEL UR6, URZ, 0x1, UP0 ;  /* 0x00000001ff067887 */ /* 0x000fe40008000000 */
[----:B------:R-:W-:-:S02]  /*1d80*/  USEL UR15, UR5, URZ, UP0 ;  /* 0x000000ff050f7287 */ /* 0x000fc40008000000 */
[----:B------:R-:W-:Y:S02]  /*1d90*/  UIADD3 UR4, UP0, UPT, UR40, 0x180, URZ ;  /* 0x0000018028047890 */ /* 0x000fe4000ff1e0ff */
[----:B------:R-:W-:Y:S01]  /*1da0*/  ULEA UR5, UR15, UR14, 0x3 ;  /* 0x0000000e0f057291 */ /* 0x000fe2000f8e18ff */
[----:B------:R-:W-:Y:S01]  /*1db0*/  LOP3.LUT R12, R12, UR6, RZ, 0x3c, !PT ;  /* 0x000000060c0c7c12 */ /* 0x000fe2000f8e3cff */
[----:B------:R-:W-:Y:S02]  /*1dc0*/  UIADD3 UR6, UP1, UPT, UR40, 0x80, URZ ;  /* 0x0000008028067890 */ /* 0x000fe4000ff3e0ff */
[----:B------:R-:W-:Y:S01]  /*1dd0*/  ULEA UR8, UR8, UR14, 0x2 ;  /* 0x0000000e08087291 */ /* 0x000fe2000f8e10ff */
[----:B---3--:R-:W-:Y:S01]  /*1de0*/  SHF.L.U32 R0, R12, 0x1f, RZ ;  /* 0x0000001f0c007819 */ /* 0x008fe200000006ff */
[----:B------:R-:W-:Y:S02]  /*1df0*/  UIADD3 UR34, UPT, UPT, UR26, -0x20, URZ ;  /* 0xffffffe01a227890 */ /* 0x000fe4000fffe0ff */
[----:B------:R-:W-:Y:S01]  /*1e00*/  ULOP3.LUT UR33, UR33, 0xfefffff8, URZ, 0xc0, !UPT ;  /* 0xfefffff821217892 */ /* 0x000fe2000f8ec0ff */
[----:B------:R1:W2:Y:S01]  /*1e10*/  SYNCS.PHASECHK.TRANS64.TRYWAIT P0, [UR5+0x20], R0 ;  /* 0x00002000ff0075a7 */ /* 0x0002a20008001105 */
[----:B------:R-:W-:-:S02]  /*1e20*/  UIADD3.X UR7, UPT, UPT, URZ, UR41, URZ, UP1, !UPT ;  /* 0x00000029ff077290 */ /* 0x000fc40008ffe4ff */
[----:B------:R-:W-:Y:S02]  /*1e30*/  UIADD3 UR32, UPT, UPT, UR24, 0x8400, URZ ;  /* 0x0000840018207890 */ /* 0x000fe4000fffe0ff */
[----:B------:R-:W-:Y:S02]  /*1e40*/  UIADD3 UR24, UPT, UPT, UR24, 0xc400, URZ ;  /* 0x0000c40018187890 */ /* 0x000fe4000fffe0ff */
[----:B------:R-:W-:Y:S02]  /*1e50*/  UIADD3.X UR5, UPT, UPT, URZ, UR41, URZ, UP0, !UPT ;  /* 0x00000029ff057290 */ /* 0x000fe400087fe4ff */
[----:B------:R-:W-:Y:S02]  /*1e60*/  UIADD3 UR16, UPT, UPT, UR8, 0x28400, URZ ;  /* 0x0002840008107890 */ /* 0x000fe4000fffe0ff */
[----:B------:R-:W-:Y:S02]  /*1e70*/  UPRMT UR13, URZ, 0x5410, UR29 ;  /* 0x00005410ff0d7896 */ /* 0x000fe4000800001d */
[----:B------:R-:W-:Y:S01]  /*1e80*/  UIADD3 UR8, UPT, UPT, UR8, 0x29400, URZ ;  /* 0x0002940008087890 */ /* 0x000fe2000fffe0ff */
[----:B------:R-:W-:Y:S01]  /*1e90*/  UMOV UR22, 0x0 ;  /* 0x0000000000167882 */ /* 0x000fe20000000000 */
[----:B------:R-:W-:Y:S01]  /*1ea0*/  UMOV UR23, 0x10000000 ;  /* 0x1000000000177882 */ /* 0x000fe20000000000 */
[----:B------:R-:W-:Y:S01]  /*1eb0*/  UMOV UR27, UR35 ;  /* 0x00000023001b7c82 */ /* 0x000fe20008000000 */
[----:B------:R-:W-:Y:S01]  /*1ec0*/  UMOV UR28, UR36 ;  /* 0x00000024001c7c82 */ /* 0x000fe20008000000 */
[----:B------:R-:W-:Y:S01]  /*1ed0*/  UMOV UR25, UR33 ;  /* 0x0000002100197c82 */ /* 0x000fe20008000000 */
[----:B------:R-:W-:Y:S01]  /*1ee0*/  UMOV UR20, UR36 ;  /* 0x0000002400147c82 */ /* 0x000fe20008000000 */
[----:B------:R-:W-:Y:S01]  /*1ef0*/  UMOV UR17, UR33 ;  /* 0x0000002100117c82 */ /* 0x000fe20008000000 */
[----:B------:R-:W-:Y:S01]  /*1f00*/  UMOV UR18, UR34 ;  /* 0x0000002200127c82 */ /* 0x000fe20008000000 */
[----:B------:R-:W-:Y:S01]  /*1f10*/  UTMALDG.3D.2CTA [UR32], [UR6], desc[UR22] ;  /* 0x00001620060075b4 */ /* 0x000fe20008211000 */
[----:B------:R-:W-:Y:S01]  /*1f20*/  UMOV UR10, UR26 ;  /* 0x0000001a000a7c82 */ /* 0x000fe20008000000 */
[----:B------:R-:W-:Y:S01]  /*1f30*/  UMOV UR11, UR19 ;  /* 0x00000013000b7c82 */ /* 0x000fe20008000000 */
[----:B------:R-:W-:Y:S01]  /*1f40*/  UMOV UR12, UR36 ;  /* 0x00000024000c7c82 */ /* 0x000fe20008000000 */
[----:B------:R-:W-:Y:S01]  /*1f50*/  UMOV UR9, UR33 ;  /* 0x0000002100097c82 */ /* 0x000fe20008000000 */
[----:B------:R3:W-:Y:S01]  /*1f60*/  UTMALDG.3D.2CTA [UR24], [UR6], desc[UR22] ;  /* 0x00001618060075b4 */ /* 0x0007e20008211000 */
[----:B------:R-:W-:Y:S01]  /*1f70*/  UTMALDG.3D.MULTICAST.2CTA [UR16], [UR4], UR13, desc[UR22] ;  /* 0x00001610040073b4 */ /* 0x000fe2000821180d */
[----:B------:R4:W-:Y:S01]  /*1f80*/  UTMALDG.3D.MULTICAST.2CTA [UR8], [UR4], UR13, desc[UR22] ;  /* 0x00001608040073b4 */ /* 0x0009e2000821180d */
[----:B---3--:R-:W-:Y:S01]  /*1f90*/  UIADD3 UR26, UPT, UPT, UR26, 0x40, URZ ;  /* 0x000000401a1a7890 */ /* 0x008fe2000fffe0ff */
[----:B----4-:R-:W-:Y:S01]  /*1fa0*/  UMOV UR13, UR43 ;  /* 0x0000002b000d7c82 */ /* 0x010fe20008000000 */
[----:B------:R-:W-:Y:S01]  /*1fb0*/  UMOV UR4, UR15 ;  /* 0x0000000f00047c82 */ /* 0x000fe20008000000 */
[----:B-1----:R-:W-:Y:S09]  /*1fc0*/  BRA.U UP2, `(.L_x_31) ;  /* 0xfffffffd02147547 */ /* 0x002ff2000b83ffff */
.L_x_25:
[----:B------:R-:W-:Y:S01]  /*1fd0*/  ULEA UR4, UR15, UR14, 0x3 ;  /* 0x0000000e0f047291 */ /* 0x000fe2000f8e18ff */
[----:B---3--:R-:W-:Y:S01]  /*1fe0*/  SHF.L.U32 R0, R12, 0x1f, RZ ;  /* 0x0000001f0c007819 */ /* 0x008fe200000006ff */
[----:B------:R-:W-:Y:S01]  /*1ff0*/  @!P1 SYNCS.ARRIVE.TRANS64.A1T0 RZ, [UR14+0x88], RZ ;  /* 0x000088ffffff99a7 */ /* 0x000fe2000810000e */
[----:B------:R-:W-:-:S06]  /*2000*/  UISETP.GT.AND UP0, UPT, UR50, UR49, UPT ;  /* 0x000000313200728c */ /* 0x000fcc000bf04270 */
[----:B------:R3:W1:Y:S03]  /*2010*/  SYNCS.PHASECHK.TRANS64.TRYWAIT P1, [UR4+0x20], R0 ;  /* 0x00002000ff0075a7 */ /* 0x0006660008021104 */
[----:B------:R-:W-:Y:S05]  /*2020*/  BRA.U !UP0, `(.L_x_32) ;  /* 0x0000000508047547 */ /* 0x000fea000b800000 */
[----:B------:R-:W-:Y:S01]  /*2030*/  UIADD3 UR37, UPT, UPT, UR53, UR13, URZ ;  /* 0x0000000d35257290 */ /* 0x000fe2000fffe0ff */
[----:B------:R-:W-:-:S11]  /*2040*/  UMOV UR6, UR15 ;  /* 0x0000000f00067c82 */ /* 0x000fd60008000000 */
.L_x_40:
[----:B------:R-:W-:Y:S01]  /*2050*/  ULEA UR7, UR6, UR14, 0x3 ;  /* 0x0000000e06077291 */ /* 0x000fe2000f8e18ff */
[----:B------:R-:W-:Y:S01]  /*2060*/  @P3 MOV R2, 0x14000 ;  /* 0x0001400000023802 */ /* 0x000fe20000000f00 */
[----:B-12---:R-:W-:Y:S10]  /*2070*/  @P1 BRA `(.L_x_33) ;  /* 0x00000000000c1947 */ /* 0x006ff40003800000 */
[----:B------:R-:W-:-:S04]  /*2080*/  SHF.L.U32 R3, R12, 0x1f, RZ ;  /* 0x0000001f0c037819 */ /* 0x000fc800000006ff */
[----:B--2-4-:R-:W1:Y:S02]  /*2090*/  SYNCS.PHASECHK.TRANS64.TRYWAIT P0, [UR7+0x20], R3 ;  /* 0x00002003ff0075a7 */ /* 0x014e640008001107 */
[----:B-1----:R-:W-:Y:S05]  /*20a0*/  @!P0 BRA `(.L_x_34) ;  /* 0x0000006800bc8947 */ /* 0x002fea0003800000 */
.L_x_33:
[----:B------:R1:W-:Y:S01]  /*20b0*/  @P3 SYNCS.ARRIVE.TRANS64 RZ, [UR7], R2 ;  /* 0x00000002ffff39a7 */ /* 0x0003e20008000007 */
[----:B------:R-:W-:-:S04]  /*20c0*/  ULOP3.LUT UR4, UR31, 0x2, URZ, 0xfc, !UPT ;  /* 0x000000021f047892 */ /* 0x000fc8000f8efcff */
[----:B------:R-:W-:-:S09]  /*20d0*/  UISETP.NE.AND UP0, UPT, UR4, 0x2, UPT ;  /* 0x000000020400788c */ /* 0x000fd2000bf05270 */
[----:B------:R-:W-:Y:S05]  /*20e0*/  BRA.U UP0, `(.L_x_35) ;  /* 0x0000000100047547 */ /* 0x000fea000b800000 */
[----:B--2---:R-:W-:Y:S05]  /*20f0*/  BPT.TRAP 0x1 ;  /* 0x000000040000795c */ /* 0x004fea0000300000 */
.L_x_35:
[----:B------:R-:W-:Y:S04]  /*2100*/  BSSY.RECONVERGENT B0, `(.L_x_36) ;  /* 0x0000003000007945 */ /* 0x000fe80003800200 */
[----:B------:R-:W-:Y:S05]  /*2110*/  @!P2 BRA `(.L_x_37) ;  /* 0x000000000004a947 */ /* 0x000fea0003800000 */
[----:B--2---:R-:W-:Y:S05]  /*2120*/  BPT.TRAP 0x1 ;  /* 0x000000040000795c */ /* 0x004fea0000300000 */
.L_x_37:
[----:B--2---:R-:W-:Y:S05]  /*2130*/  BSYNC.RECONVERGENT B0 ;  /* 0x0000000000007941 */ /* 0x004fea0003800200 */
.L_x_36:
[----:B------:R-:W-:Y:S01]  /*2140*/  UIADD3 UR4, UPT, UPT, UR6, 0x1, URZ ;  /* 0x0000000106047890 */ /* 0x000fe2000fffe0ff */
[----:B------:R-:W-:Y:S01]  /*2150*/  BSSY.RECONVERGENT B0, `(.L_x_38) ;  /* 0x000002a000007945 */ /* 0x000fe20003800200 */
[----:B----4-:R-:W-:Y:S02]  /*2160*/  ELECT P0, URZ, PT ;  /* 0x0000000000ff782f */ /* 0x010fe40003800000 */
[----:B------:R-:W-:-:S04]  /*2170*/  UISETP.NE.AND UP0, UPT, UR4, 0x4, UPT ;  /* 0x000000040400788c */ /* 0x000fc8000bf05270 */
[----:B------:R-:W-:Y:S02]  /*2180*/  USEL UR5, URZ, 0x1, UP0 ;  /* 0x00000001ff057887 */ /* 0x000fe40008000000 */
[----:B------:R-:W-:-:S04]  /*2190*/  USEL UR15, UR4, URZ, UP0 ;  /* 0x000000ff040f7287 */ /* 0x000fc80008000000 */
[----:B------:R-:W-:Y:S01]  /*21a0*/  ULEA UR4, UR15, UR14, 0x3 ;  /* 0x0000000e0f047291 */ /* 0x000fe2000f8e18ff */
[----:B------:R-:W-:-:S04]  /*21b0*/  LOP3.LUT R12, R12, UR5, RZ, 0x3c, !PT ;  /* 0x000000050c0c7c12 */ /* 0x000fc8000f8e3cff */
[----:B-1-3--:R-:W-:-:S04]  /*21c0*/  SHF.L.U32 R0, R12, 0x1f, RZ ;  /* 0x0000001f0c007819 */ /* 0x00afc800000006ff */
[----:B------:R1:W2:Y:S01]  /*21d0*/  SYNCS.PHASECHK.TRANS64.TRYWAIT P1, [UR4+0x20], R0 ;  /* 0x00002000ff0075a7 */ /* 0x0002a20008021104 */
[----:B------:R-:W-:Y:S05]  /*21e0*/  @!P0 BRA `(.L_x_39) ;  /* 0x0000000000808947 */ /* 0x000fea0003800000 */
[----:B------:R-:W-:Y:S02]  /*21f0*/  ULEA UR8, UR6, UR30, 0xb ;  /* 0x0000001e06087291 */ /* 0x000fe4000f8e58ff */
[----:B------:R-:W-:Y:S02]  /*2200*/  ULEA UR24, UR6, UR14, 0xf ;  /* 0x0000000e06187291 */ /* 0x000fe4000f8e78ff */
[----:B------:R-:W-:Y:S02]  /*2210*/  UIADD3 UR4, UP1, UPT, UR40, 0x80, URZ ;  /* 0x0000008028047890 */ /* 0x000fe4000ff3e0ff */
[----:B------:R-:W-:Y:S02]  /*2220*/  USHF.L.U32 UR34, UR13, 0x6, URZ ;  /* 0x000000060d227899 */ /* 0x000fe400080006ff */
[----:B------:R-:W-:Y:S02]  /*2230*/  UIADD3 UR22, UP0, UPT, UR40, 0x180, URZ ;  /* 0x0000018028167890 */ /* 0x000fe4000ff1e0ff */
[----:B------:R-:W-:-:S02]  /*2240*/  ULEA UR8, UR8, UR14, 0x2 ;  /* 0x0000000e08087291 */ /* 0x000fc4000f8e10ff */
[----:B------:R-:W-:Y:S02]  /*2250*/  ULOP3.LUT UR33, UR7, 0xfefffff8, URZ, 0xc0, !UPT ;  /* 0xfefffff807217892 */ /* 0x000fe4000f8ec0ff */
[----:B------:R-:W-:Y:S02]  /*2260*/  UIADD3.X UR5, UPT, UPT, URZ, UR41, URZ, UP1, !UPT ;  /* 0x00000029ff057290 */ /* 0x000fe40008ffe4ff */
[----:B------:R-:W-:Y:S02]  /*2270*/  UIADD3 UR32, UPT, UPT, UR24, 0x8400, URZ ;  /* 0x0000840018207890 */ /* 0x000fe4000fffe0ff */
[----:B------:R-:W-:Y:S02]  /*2280*/  UIADD3 UR26, UPT, UPT, UR34, 0x20, URZ ;  /* 0x00000020221a7890 */ /* 0x000fe4000fffe0ff */
[----:B------:R-:W-:Y:S02]  /*2290*/  UIADD3 UR24, UPT, UPT, UR24, 0xc400, URZ ;  /* 0x0000c40018187890 */ /* 0x000fe4000fffe0ff */
[----:B------:R-:W-:-:S02]  /*22a0*/  UIADD3.X UR23, UPT, UPT, URZ, UR41, URZ, UP0, !UPT ;  /* 0x00000029ff177290 */ /* 0x000fc400087fe4ff */
        /* <DEDUP_REMOVED lines=11> */
[----:B------:R3:W-:Y:S01]  /*2360*/  UTMALDG.3D.2CTA [UR32], [UR4], desc[UR38] ;  /* 0x00002620040075b4 */ /* 0x0007e20008211000 */
[----:B------:R-:W-:Y:S01]  /*2370*/  UMOV UR11, UR19 ;  /* 0x00000013000b7c82 */ /* 0x000fe20008000000 */
[----:B------:R-:W-:Y:S01]  /*2380*/  UMOV UR12, UR36 ;  /* 0x00000024000c7c82 */ /* 0x000fe20008000000 */
[----:B------:R-:W-:Y:S01]  /*2390*/  UMOV UR9, UR33 ;  /* 0x0000002100097c82 */ /* 0x000fe20008000000 */
[----:B------:R-:W-:Y:S01]  /*23a0*/  UMOV UR10, UR26 ;  /* 0x0000001a000a7c82 */ /* 0x000fe20008000000 */
[----:B------:R3:W-:Y:S01]  /*23b0*/  UTMALDG.3D.2CTA [UR24], [UR4], desc[UR38] ;  /* 0x00002618040075b4 */ /* 0x0007e20008211000 */
[----:B------:R3:W-:Y:S01]  /*23c0*/  UTMALDG.3D.MULTICAST.2CTA [UR16], [UR22], UR21, desc[UR38] ;  /* 0x00002610160073b4 */ /* 0x0007e20008211815 */
[----:B------:R3:W-:Y:S02]  /*23d0*/  UTMALDG.3D.MULTICAST.2CTA [UR8], [UR22], UR21, desc[UR38] ;  /* 0x00002608160073b4 */ /* 0x0007e40008211815 */
[----:B---3--:R-:W-:Y:S01]  /*23e0*/  NOP ;  /* 0x0000000000007918 */ /* 0x008fe20000000000 */
.L_x_39:
[----:B------:R-:W-:Y:S05]  /*23f0*/  BSYNC.RECONVERGENT B0 ;  /* 0x0000000000007941 */ /* 0x000fea0003800200 */
.L_x_38:
[----:B------:R-:W-:Y:S01]  /*2400*/  UIADD3 UR13, UPT, UPT, UR13, 0x1, URZ ;  /* 0x000000010d0d7890 */ /* 0x000fe2000fffe0ff */
[----:B------:R-:W-:-:S03]  /*2410*/  UMOV UR6, UR15 ;  /* 0x0000000f00067c82 */ /* 0x000fc60008000000 */
[----:B------:R-:W-:-:S09]  /*2420*/  UISETP.NE.AND UP0, UPT, UR13, UR37, UPT ;  /* 0x000000250d00728c */ /* 0x000fd2000bf05270 */
[----:B------:R-:W-:Y:S05]  /*2430*/  BRA.U UP0, `(.L_x_40) ;  /* 0xfffffffd00047547 */ /* 0x000fea000b83ffff */
.L_x_32:
[C---:B------:R-:W-:Y:S01]  /*2440*/  LEA R3, R11.reuse, UR14, 0x3 ;  /* 0x0000000e0b037c11 */ /* 0x040fe2000f8e18ff */
[----:B------:R-:W-:Y:S01]  /*2450*/  NOP ;  /* 0x0000000000007918 */ /* 0x000fe20000000000 */
[----:B-1-3--:R-:W-:Y:S02]  /*2460*/  SHF.L.U32 R0, R10, 0x1f, RZ ;  /* 0x0000001f0a007819 */ /* 0x00afe400000006ff */
[----:B------:R-:W-:Y:S02]  /*2470*/  LEA R4, R11, UR14, 0x4 ;  /* 0x0000000e0b047c11 */ /* 0x000fe4000f8e20ff */
[----:B--2-4-:R-:W1:Y:S02]  /*2480*/  SYNCS.PHASECHK.TRANS64.TRYWAIT P0, [R3+URZ+0x90], R0 ;  /* 0x00009000030075a7 */ /* 0x014e6400080011ff */
[----:B-1----:R-:W-:Y:S05]  /*2490*/  @!P0 BRA `(.L_x_41) ;  /* 0x0000006400d88947 */ /* 0x002fea0003800000 */
.L_x_154:
[----:B------:R-:W2:Y:S01]  /*24a0*/  LDS.128 R4, [R4+0x120] ;  /* 0x0001200004047984 */ /* 0x000ea20000000c00 */
[----:B------:R-:W-:Y:S01]  /*24b0*/  UISETP.GE.AND UP0, UPT, UR42, 0x1, UPT ;  /* 0x000000012a00788c */ /* 0x000fe2000bf06270 */
[----:B------:R-:W-:Y:S01]  /*24c0*/  @!PT LDS RZ, [RZ] ;  /* 0x00000000fffff984 */ /* 0x000fe20000000800 */
[----:B------:R-:W-:Y:S01]  /*24d0*/  @!PT LDS RZ, [RZ] ;  /* 0x00000000fffff984 */ /* 0x000fe20000000800 */
[----:B------:R-:W-:Y:S01]  /*24e0*/  @!PT LDS RZ, [RZ] ;  /* 0x00000000fffff984 */ /* 0x000fe20000000800 */
[----:B------:R-:W-:Y:S01]  /*24f0*/  @!PT LDS RZ, [RZ] ;  /* 0x00000000fffff984 */ /* 0x000fe20000000800 */
[----:B------:R3:W-:Y:S06]  /*2500*/  MEMBAR.ALL.CTA ;  /* 0x0000000000007992 */ /* 0x0007ec0000008000 */
[----:B---3--:R-:W3:Y:S01]  /*2510*/  FENCE.VIEW.ASYNC.S ;  /* 0x00000000000073c6 */ /* 0x008ee20000000000 */
[----:B--2---:R-:W-:-:S13]  /*2520*/  LOP3.LUT P0, RZ, R6, 0x1, RZ, 0xc0, !PT ;  /* 0x0000000106ff7812 */ /* 0x004fda000780c0ff */
[----:B---3--:R-:W-:Y:S01]  /*2530*/  VOTEU.ANY UP1, P0 ;  /* 0x0000000000ff7886 */ /* 0x008fe20000020100 */
[----:B------:R-:W-:-:S13]  /*2540*/  PLOP3.LUT P0, PT, PT, PT, UP1, 0x80, 0x8 ;  /* 0x000000000008781c */ /* 0x000fda0003f0f018 */
[----:B-1----:R-:W-:Y:S02]  /*2550*/  @P0 LOP3.LUT R0, R5, 0xffff, RZ, 0xc0, !PT ;  /* 0x0000ffff05000812 */ /* 0x002fe400078ec0ff */
[----:B------:R-:W-:Y:S02]  /*2560*/  @P0 MOV R2, R4 ;  /* 0x0000000400020202 */ /* 0x000fe40000000f00 */
[----:B------:R-:W-:Y:S01]  /*2570*/  @P0 R2UR UR5, R0 ;  /* 0x00000000000502ca */ /* 0x000fe200000e0000 */
[----:B------:R-:W-:Y:S01]  /*2580*/  VIADD R0, R3, 0xa0 ;  /* 0x000000a003007836 */ /* 0x000fe20000000000 */
[----:B------:R-:W-:Y:S02]  /*2590*/  @P0 SHF.R.U32.HI R4, RZ, 0x10, R5 ;  /* 0x00000010ff040819 */ /* 0x000fe40000011605 */
[----:B------:R-:W-:Y:S02]  /*25a0*/  @P0 R2UR UR6, R2 ;  /* 0x00000000020602ca */ /* 0x000fe400000e0000 */
[----:B------:R-:W-:-:S02]  /*25b0*/  PRMT R0, RZ, 0x654, R0 ;  /* 0x00000654ff007816 */ /* 0x000fc40000000000 */
[----:B------:R-:W-:Y:S02]  /*25c0*/  @P0 R2UR UR4, R4 ;  /* 0x00000000040402ca */ /* 0x000fe400000e0000 */
[----:B------:R1:W-:Y:S03]  /*25d0*/  SYNCS.ARRIVE.TRANS64.RED.A1T0 RZ, [R0+URZ], RZ ;  /* 0x000000ff00ff79a7 */ /* 0x0003e600081004ff */
[----:B------:R-:W-:-:S04]  /*25e0*/  @UP1 UMOV UR44, UR5 ;  /* 0x00000005002c1c82 */ /* 0x000fc80008000000 */
[----:B------:R-:W-:-:S04]  /*25f0*/  @UP1 UMOV UR45, UR6 ;  /* 0x00000006002d1c82 */ /* 0x000fc80008000000 */
[----:B------:R-:W-:Y:S01]  /*2600*/  @UP1 UMOV UR36, UR4 ;  /* 0x0000000400241c82 */ /* 0x000fe20008000000 */
[----:B------:R-:W-:Y:S05]  /*2610*/  BRA.U !UP0, `(.L_x_42) ;  /* 0x0000000108d47547 */ /* 0x000fea000b800000 */
[----:B------:R-:W2:Y:S01]  /*2620*/  LDCU.128 UR16, c[0x0][0xb10] ;  /* 0x00016200ff1077ac */ /* 0x000ea20008000c00 */
[----:B------:R-:W3:Y:S01]  /*2630*/  LDCU UR23, c[0x0][0xb20] ;  /* 0x00016400ff1777ac */ /* 0x000ee20008000800 */
[----:B------:R-:W4:Y:S01]  /*2640*/  LDCU UR22, c[0x0][0xb0c] ;  /* 0x00016180ff1677ac */ /* 0x000f220008000800 */
[----:B------:R-:W1:Y:S01]  /*2650*/  LDCU.64 UR8, c[0x0][0xb28] ;  /* 0x00016500ff0877ac */ /* 0x000e620008000a00 */
[----:B------:R-:W-:Y:S02]  /*2660*/  UISETP.NE.AND UP3, UPT, UR42, 0x1, UPT ;  /* 0x000000012a00788c */ /* 0x000fe4000bf65270 */
[----:B--2---:R-:W-:Y:S02]  /*2670*/  UIMAD.WIDE.U32 UR6, UR46, UR19, URZ ;  /* 0x000000132e0672a5 */ /* 0x004fe4000f8e00ff */
[----:B------:R-:W-:Y:S02]  /*2680*/  UIMAD.WIDE.U32 UR4, UR48, UR16, URZ ;  /* 0x00000010300472a5 */ /* 0x000fe4000f8e00ff */
[----:B------:R-:W-:-:S02]  /*2690*/  UISETP.NE.AND UP0, UPT, UR18, 0x1, UPT ;  /* 0x000000011200788c */ /* 0x000fc4000bf05270 */
[----:B------:R-:W-:Y:S01]  /*26a0*/  UIMAD.WIDE.U32 UR20, UR44, UR19, URZ ;  /* 0x000000132c1472a5 */ /* 0x000fe2000f8e00ff */
[----:B------:R-:W-:Y:S02]  /*26b0*/  UMOV UR6, UR7 ;  /* 0x0000000700067c82 */ /* 0x000fe40008000000 */
[----:B------:R-:W-:Y:S01]  /*26c0*/  UMOV UR4, UR5 ;  /* 0x0000000500047c82 */ /* 0x000fe20008000000 */
[----:B---3--:R-:W-:Y:S02]  /*26d0*/  USHF.R.U32.HI UR6, URZ, UR23, UR6 ;  /* 0x00000017ff067299 */ /* 0x008fe40008011606 */
[----:B----4-:R-:W-:Y:S02]  /*26e0*/  UISETP.NE.AND UP2, UPT, UR22, 0x1, UPT ;  /* 0x000000011600788c */ /* 0x010fe4000bf45270 */
[----:B------:R-:W-:Y:S02]  /*26f0*/  USHF.R.U32.HI UR4, URZ, UR17, UR4 ;  /* 0x00000011ff047299 */ /* 0x000fe40008011604 */
[----:B------:R-:W-:-:S02]  /*2700*/  USEL UR5, UR46, UR6, !UP0 ;  /* 0x000000062e057287 */ /* 0x000fc4000c000000 */
[----:B------:R-:W-:Y:S02]  /*2710*/  USEL UR6, UR48, UR4, !UP2 ;  /* 0x0000000430067287 */ /* 0x000fe4000d000000 */
[----:B-1----:R-:W-:Y:S01]  /*2720*/  UIMAD.WIDE.U32 UR10, UR5, UR8, URZ ;  /* 0x00000008050a72a5 */ /* 0x002fe2000f8e00ff */
[----:B------:R-:W-:Y:S01]  /*2730*/  UMOV UR4, UR21 ;  /* 0x0000001500047c82 */ /* 0x000fe20008000000 */
[----:B------:R-:W-:Y:S02]  /*2740*/  UIMAD.WIDE.U32 UR12, UR45, UR16, URZ ;  /* 0x000000102d0c72a5 */ /* 0x000fe4000f8e00ff */
[----:B------:R-:W-:-:S03]  /*2750*/  UIMAD.WIDE.U32 UR20, UR6, UR8, URZ ;  /* 0x00000008061472a5 */ /* 0x000fc6000f8e00ff */
[----:B------:R-:W-:Y:S01]  /*2760*/  UMOV UR10, UR11 ;  /* 0x0000000b000a7c82 */ /* 0x000fe20008000000 */
[----:B------:R-:W-:Y:S02]  /*2770*/  USHF.R.U32.HI UR4, URZ, UR23, UR4 ;  /* 0x00000017ff047299 */ /* 0x000fe40008011604 */
[----:B------:R-:W-:Y:S01]  /*2780*/  @UP3 USHF.R.U32.HI UR5, URZ, UR9, UR10 ;  /* 0x00000009ff053299 */ /* 0x000fe2000801160a */
[----:B------:R-:W-:Y:S01]  /*2790*/  UMOV UR12, UR13 ;  /* 0x0000000d000c7c82 */ /* 0x000fe20008000000 */
[----:B------:R-:W-:Y:S01]  /*27a0*/  UMOV UR20, UR21 ;  /* 0x0000001500147c82 */ /* 0x000fe20008000000 */
[----:B------:R-:W-:Y:S02]  /*27b0*/  USHF.R.U32.HI UR17, URZ, UR17, UR12 ;  /* 0x00000011ff117299 */ /* 0x000fe4000801160c */
[----:B------:R-:W-:Y:S02]  /*27c0*/  USEL UR4, UR44, UR4, !UP0 ;  /* 0x000000042c047287 */ /* 0x000fe4000c000000 */
[----:B------:R-:W-:-:S02]  /*27d0*/  @UP3 USHF.R.U32.HI UR6, URZ, UR9, UR20 ;  /* 0x00000009ff063299 */ /* 0x000fc40008011614 */
[----:B------:R-:W-:Y:S02]  /*27e0*/  UIMAD UR7, UR42, UR5, URZ ;  /* 0x000000052a0772a4 */ /* 0x000fe4000f8e02ff */
[----:B------:R-:W-:Y:S02]  /*27f0*/  USEL UR5, UR45, UR17, !UP2 ;  /* 0x000000112d057287 */ /* 0x000fe4000d000000 */
[----:B------:R-:W-:Y:S02]  /*2800*/  UIMAD UR10, UR42, UR6, URZ ;  /* 0x000000062a0a72a4 */ /* 0x000fe4000f8e02ff */
[----:B------:R-:W-:Y:S02]  /*2810*/  UISETP.GE.AND UP0, UPT, UR4, UR7, UPT ;  /* 0x000000070400728c */ /* 0x000fe4000bf06270 */
[----:B------:R-:W-:Y:S02]  /*2820*/  UIMAD.WIDE.U32 UR12, UR4, UR8, URZ ;  /* 0x00000008040c72a5 */ /* 0x000fe4000f8e00ff */
[----:B------:R-:W-:-:S02]  /*2830*/  UISETP.GE.OR UP0, UPT, UR5, UR10, UP0 ;  /* 0x0000000a0500728c */ /* 0x000fc40008706670 */
[----:B------:R-:W-:Y:S02]  /*2840*/  UIMAD.WIDE.U32 UR10, UR5, UR8, URZ ;  /* 0x00000008050a72a5 */ /* 0x000fe4000f8e00ff */
[----:B------:R-:W-:Y:S01]  /*2850*/  UIADD3 UR12, UPT, UPT, -UR4, URZ, URZ ;  /* 0x000000ff040c7290 */ /* 0x000fe2000fffe1ff */
[----:B------:R-:W-:Y:S01]  /*2860*/  UMOV UR8, UR13 ;  /* 0x0000000d00087c82 */ /* 0x000fe20008000000 */
[----:B------:R-:W-:Y:S02]  /*2870*/  UIADD3 UR10, UPT, UPT, -UR5, URZ, URZ ;  /* 0x000000ff050a7290 */ /* 0x000fe4000fffe1ff */
        /* <DEDUP_REMOVED lines=15> */
.L_x_42:
[----:B------:R-:W2:Y:S02]  /*2970*/  LDCU UR4, c[0x0][0xb30] ;  /* 0x00016600ff0477ac */ /* 0x000ea40008000800 */
[----:B--2---:R-:W-:-:S09]  /*2980*/  UISETP.NE.AND UP0, UPT, UR4, 0x1, UPT ;  /* 0x000000010400788c */ /* 0x004fd2000bf05270 */
[----:B------:R-:W-:Y:S05]  /*2990*/  BRA.U UP0, `(.L_x_43) ;  /* 0x0000000100447547 */ /* 0x000fea000b800000 */
[----:B------:R-:W2:Y:S01]  /*29a0*/  LDCU.128 UR8, c[0x0][0xb10] ;  /* 0x00016200ff0877ac */ /* 0x000ea20008000c00 */
[----:B------:R-:W3:Y:S01]  /*29b0*/  LDCU UR12, c[0x0][0xb0c] ;  /* 0x00016180ff0c77ac */ /* 0x000ee20008000800 */
[----:B------:R-:W4:Y:S01]  /*29c0*/  LDCU UR13, c[0x0][0xb20] ;  /* 0x00016400ff0d77ac */ /* 0x000f220008000800 */
[----:B--2---:R-:W-:Y:S02]  /*29d0*/  UIMAD.WIDE.U32 UR6, UR45, UR8, URZ ;  /* 0x000000082d0672a5 */ /* 0x004fe4000f8e00ff */
[----:B------:R-:W-:Y:S02]  /*29e0*/  UIMAD.WIDE.U32 UR4, UR44, UR11, URZ ;  /* 0x0000000b2c0472a5 */ /* 0x000fe4000f8e00ff */
[----:B---3--:R-:W-:Y:S02]  /*29f0*/  UISETP.NE.AND UP2, UPT, UR12, 0x1, UPT ;  /* 0x000000010c00788c */ /* 0x008fe4000bf45270 */
[----:B------:R-:W-:Y:S01]  /*2a00*/  UISETP.NE.AND UP0, UPT, UR10, 0x1, UPT ;  /* 0x000000010a00788c */ /* 0x000fe2000bf05270 */
[----:B------:R-:W-:-:S02]  /*2a10*/  UMOV UR6, UR7 ;  /* 0x0000000700067c82 */ /* 0x000fc40008000000 */
[----:B------:R-:W-:Y:S01]  /*2a20*/  UMOV UR4, UR5 ;  /* 0x0000000500047c82 */ /* 0x000fe20008000000 */
[----:B------:R-:W-:Y:S02]  /*2a30*/  USHF.R.U32.HI UR9, URZ, UR9, UR6 ;  /* 0x00000009ff097299 */ /* 0x000fe40008011606 */
[----:B----4-:R-:W-:Y:S02]  /*2a40*/  USHF.R.U32.HI UR4, URZ, UR13, UR4 ;  /* 0x0000000dff047299 */ /* 0x010fe40008011604 */
[----:B------:R-:W-:Y:S02]  /*2a50*/  USEL UR5, UR45, UR9, !UP2 ;  /* 0x000000092d057287 */ /* 0x000fe4000d000000 */
[----:B------:R-:W-:-:S04]  /*2a60*/  USEL UR4, UR44, UR4, !UP0 ;  /* 0x000000042c047287 */ /* 0x000fc8000c000000 */
[----:B------:R-:W-:Y:S02]  /*2a70*/  UIADD3 UR6, UPT, UPT, UR5, -UR4, URZ ;  /* 0x8000000405067290 */ /* 0x000fe4000fffe0ff */
[----:B------:R-:W-:Y:S02]  /*2a80*/  UIADD3 UR4, UPT, UPT, -UR5, UR4, URZ ;  /* 0x0000000405047290 */ /* 0x000fe4000fffe1ff */
[----:B------:R-:W-:Y:S02]  /*2a90*/  UIMAD UR44, UR6, UR10, UR44 ;  /* 0x0000000a062c72a4 */ /* 0x000fe4000f8e022c */
[----:B------:R-:W-:-:S12]  /*2aa0*/  UIMAD UR45, UR4, UR12, UR45 ;  /* 0x0000000c042d72a4 */ /* 0x000fd8000f8e022d */
.L_x_43:
[----:B------:R-:W-:Y:S01]  /*2ab0*/  VIADD R11, R11, 0x1 ;  /* 0x000000010b0b7836 */ /* 0x000fe20000000000 */
[----:B------:R-:W-:Y:S01]  /*2ac0*/  R2UR UR4, R53 ;  /* 0x00000000350472ca */ /* 0x000fe200000e0000 */
[----:B------:R-:W-:Y:S01]  /*2ad0*/  UIADD3 UR24, UPT, UPT, UR45, UR63, URZ ;  /* 0x0000003f2d187290 */ /* 0x000fe2000fffe0ff */
[----:B------:R-:W-:Y:S02]  /*2ae0*/  PLOP3.LUT P1, PT, PT, PT, PT, 0x80, 0x8 ;  /* 0x000000000008781c */ /* 0x000fe40003f2f070 */
[----:B------:R-:W-:-:S04]  /*2af0*/  ISETP.NE.AND P0, PT, R11, 0x2, PT ;  /* 0x000000020b00780c */ /* 0x000fc80003f05270 */
[----:B-1----:R-:W-:Y:S02]  /*2b00*/  SEL R0, RZ, 0x1, P0 ;  /* 0x00000001ff007807 */ /* 0x002fe40000000000 */
[----:B------:R-:W-:Y:S02]  /*2b10*/  SEL R11, R11, RZ, P0 ;  /* 0x000000ff0b0b7207 */ /* 0x000fe40000000000 */
[----:B------:R-:W-:Y:S01]  /*2b20*/  LOP3.LUT R10, R10, R0, RZ, 0x3c, !PT ;  /* 0x000000000a0a7212 */ /* 0x000fe200078e3cff */
[----:B------:R-:W-:Y:S01]  /*2b30*/  UIADD3 UR28, UPT, UPT, UR44, UR4, URZ ;  /* 0x000000042c1c7290 */ /* 0x000fe2000fffe0ff */
[----:B------:R-:W-:Y:S11]  /*2b40*/  BRA.U UP1, `(.L_x_44) ;  /* 0xffffffed01b47547 */ /* 0x000ff6000b83ffff */
[----:B------:R-:W-:Y:S01]  /*2b50*/  UIADD3 UR14, UPT, UPT, UR14, 0x20, URZ ;  /* 0x000000200e0e7890 */ /* 0x000fe2000fffe0ff */
[----:B------:R-:W-:-:S03]  /*2b60*/  SHF.L.U32 R2, R12, 0x1f, RZ ;  /* 0x0000001f0c027819 */ /* 0x000fc600000006ff */
[----:B------:R-:W-:-:S09]  /*2b70*/  ULEA UR4, UR15, UR14, 0x3 ;  /* 0x0000000e0f047291 */ /* 0x000fd2000f8e18ff */
[----:B------:R-:W1:Y:S02]  /*2b80*/  SYNCS.PHASECHK.TRANS64.TRYWAIT P0, [UR4], R2 ;  /* 0x00000002ff0075a7 */ /* 0x000e640008001104 */
[----:B-1----:R-:W-:Y:S05]  /*2b90*/  @!P0 BRA `(.L_x_45) ;  /* 0x00000060002c8947 */ /* 0x002fea0003800000 */
.L_x_156:
[----:B------:R-:W-:-:S04]  /*2ba0*/  UIADD3 UR4, UPT, UPT, UR15, 0x1, URZ ;  /* 0x000000010f047890 */ /* 0x000fc8000fffe0ff */
[----:B------:R-:W-:-:S04]  /*2bb0*/  UISETP.NE.AND UP0, UPT, UR4, 0x4, UPT ;  /* 0x000000040400788c */ /* 0x000fc8000bf05270 */
[----:B------:R-:W-:Y:S02]  /*2bc0*/  USEL UR6, URZ, 0x1, UP0 ;  /* 0x00000001ff067887 */ /* 0x000fe40008000000 */
[----:B------:R-:W-:-:S04]  /*2bd0*/  USEL UR4, UR4, URZ, UP0 ;  /* 0x000000ff04047287 */ /* 0x000fc80008000000 */
[----:B------:R-:W-:Y:S01]  /*2be0*/  ULEA UR5, UR4, UR14, 0x3 ;  /* 0x0000000e04057291 */ /* 0x000fe2000f8e18ff */
[----:B-1----:R-:W-:-:S04]  /*2bf0*/  LOP3.LUT R2, R12, UR6, RZ, 0x3c, !PT ;  /* 0x000000060c027c12 */ /* 0x002fc8000f8e3cff */
[----:B------:R-:W-:-:S04]  /*2c00*/  SHF.L.U32 R3, R2, 0x1f, RZ ;  /* 0x0000001f02037819 */ /* 0x000fc800000006ff */
[----:B------:R-:W1:Y:S02]  /*2c10*/  SYNCS.PHASECHK.TRANS64.TRYWAIT P0, [UR5], R3 ;  /* 0x00000003ff0075a7 */ /* 0x000e640008001105 */
[----:B-1----:R-:W-:Y:S05]  /*2c20*/  @!P0 BRA `(.L_x_46) ;  /* 0x0000006000208947 */ /* 0x002fea0003800000 */
.L_x_158:
[----:B------:R-:W-:-:S04]  /*2c30*/  UIADD3 UR4, UPT, UPT, UR4, 0x1, URZ ;  /* 0x0000000104047890 */ /* 0x000fc8000fffe0ff */
[----:B------:R-:W-:-:S04]  /*2c40*/  UISETP.NE.AND UP0, UPT, UR4, 0x4, UPT ;  /* 0x000000040400788c */ /* 0x000fc8000bf05270 */
[----:B------:R-:W-:Y:S02]  /*2c50*/  USEL UR6, URZ, 0x1, UP0 ;  /* 0x00000001ff067887 */ /* 0x000fe40008000000 */
[----:B------:R-:W-:-:S04]  /*2c60*/  USEL UR4, UR4, URZ, UP0 ;  /* 0x000000ff04047287 */ /* 0x000fc80008000000 */
[----:B------:R-:W-:Y:S01]  /*2c70*/  ULEA UR5, UR4, UR14, 0x3 ;  /* 0x0000000e04057291 */ /* 0x000fe2000f8e18ff */
[----:B------:R-:W-:-:S04]  /*2c80*/  LOP3.LUT R2, R2, UR6, RZ, 0x3c, !PT ;  /* 0x0000000602027c12 */ /* 0x000fc8000f8e3cff */
[----:B-1----:R-:W-:-:S04]  /*2c90*/  SHF.L.U32 R3, R2, 0x1f, RZ ;  /* 0x0000001f02037819 */ /* 0x002fc800000006ff */
[----:B------:R-:W1:Y:S02]  /*2ca0*/  SYNCS.PHASECHK.TRANS64.TRYWAIT P0, [UR5], R3 ;  /* 0x00000003ff0075a7 */ /* 0x000e640008001105 */
[----:B-1----:R-:W-:Y:S05]  /*2cb0*/  @!P0 BRA `(.L_x_47) ;  /* 0x0000006000148947 */ /* 0x002fea0003800000 */
.L_x_160:
[----:B------:R-:W-:-:S04]  /*2cc0*/  UIADD3 UR4, UPT, UPT, UR4, 0x1, URZ ;  /* 0x0000000104047890 */ /* 0x000fc8000fffe0ff */
[----:B------:R-:W-:-:S04]  /*2cd0*/  UISETP.NE.AND UP0, UPT, UR4, 0x4, UPT ;  /* 0x000000040400788c */ /* 0x000fc8000bf05270 */
[----:B------:R-:W-:Y:S02]  /*2ce0*/  USEL UR5, URZ, 0x1, UP0 ;  /* 0x00000001ff057887 */ /* 0x000fe40008000000 */
[----:B------:R-:W-:-:S04]  /*2cf0*/  USEL UR4, UR4, URZ, UP0 ;  /* 0x000000ff04047287 */ /* 0x000fc80008000000 */
[----:B------:R-:W-:Y:S01]  /*2d00*/  ULEA UR4, UR4, UR14, 0x3 ;  /* 0x0000000e04047291 */ /* 0x000fe2000f8e18ff */
[----:B------:R-:W-:-:S04]  /*2d10*/  LOP3.LUT R2, R2, UR5, RZ, 0x3c, !PT ;  /* 0x0000000502027c12 */ /* 0x000fc8000f8e3cff */
[----:B------:R-:W-:Y:S01]  /*2d20*/  SHF.L.U32 R2, R2, 0x1f, RZ ;  /* 0x0000001f02027819 */ /* 0x000fe200000006ff */
[----:B-1----:R-:W-:-:S07]  /*2d30*/  IMAD.U32 R0, RZ, RZ, UR4 ;  /* 0x00000004ff007e24 */ /* 0x002fce000f8e00ff */
.L_x_48:
[----:B-1----:R1:W2:Y:S02]  /*2d40*/  SYNCS.PHASECHK.TRANS64.TRYWAIT P0, [R0+URZ], R2 ;  /* 0x00000002000075a7 */ /* 0x0022a400080011ff */
[----:B--2---:R-:W-:Y:S05]  /*2d50*/  @!P0 NANOSLEEP.SYNCS 0x989680 ;  /* 0x009896800000895d */ /* 0x004fea0003900000 */
[----:B------:R-:W2:Y:S02]  /*2d60*/  @!P0 SYNCS.PHASECHK.TRANS64 P0, [R0+URZ], R2 ;  /* 0x00000002000085a7 */ /* 0x000ea400080010ff */
[----:B--2---:R-:W-:Y:S05]  /*2d70*/  @P0 EXIT ;  /* 0x000000000000094d */ /* 0x004fea0003800000 */
[----:B------:R-:W-:Y:S05]  /*2d80*/  BRA `(.L_x_48) ;  /* 0xfffffffc00ec7947 */ /* 0x000fea000383ffff */
.L_x_22:
[----:B------:R-:W-:-:S04]  /*2d90*/  UISETP.NE.AND UP0, UPT, UR47, URZ, UPT ;  /* 0x000000ff2f00728c */ /* 0x000fc8000bf05270 */
[----:B------:R-:W-:-:S09]  /*2da0*/  UISETP.NE.OR UP0, UPT, UR20, 0x1, UP0 ;  /* 0x000000011400788c */ /* 0x000fd20008705670 */
[----:B------:R-:W-:Y:S05]  /*2db0*/  BRA.U UP0, `(.L_x_49) ;  /* 0x0000000500487547 */ /* 0x000fea000b800000 */
[----:B------:R-:W-:Y:S01]  /*2dc0*/  ISETP.GE.U32.AND P2, PT, R0, 0x8, PT ;  /* 0x000000080000780c */ /* 0x000fe20003f46070 */
[----:B------:R-:W-:Y:S01]  /*2dd0*/  IMAD.MOV.U32 R12, RZ, RZ, 0x1 ;  /* 0x00000001ff0c7424 */ /* 0x000fe200078e00ff */
[----:B------:R-:W-:Y:S02]  /*2de0*/  CS2R R10, SRZ ;  /* 0x00000000000a7805 */ /* 0x000fe4000001ff00 */
[----:B------:R-:W-:Y:S01]  /*2df0*/  CS2R R8, SRZ ;  /* 0x0000000000087805 */ /* 0x000fe2000001ff00 */
[----:B------:R-:W-:Y:S01]  /*2e00*/  UMOV UR6, 0x400 ;  /* 0x0000040000067882 */ /* 0x000fe20000000000 */
[----:B------:R-:W-:Y:S01]  /*2e10*/  UMOV UR5, URZ ;  /* 0x000000ff00057c82 */ /* 0x000fe20008000000 */
[----:B------:R-:W-:-:S12]  /*2e20*/  ULEA UR6, UR47, UR6, 0x18 ;  /* 0x000000062f067291 */ /* 0x000fd8000f8ec0ff */
.L_x_53:
[----:B------:R-:W-:Y:S02]  /*2e30*/  LEA R2, R8, UR6, 0x3 ;  /* 0x0000000608027c11 */ /* 0x000fe4000f8e18ff */
[----:B------:R-:W-:-:S03]  /*2e40*/  SHF.L.U32 R4, R9, 0x1f, RZ ;  /* 0x0000001f09047819 */ /* 0x000fc600000006ff */
[----:B------:R-:W-:Y:S01]  /*2e50*/  VIADD R5, R2, 0x100 ;  /* 0x0000010002057836 */ /* 0x000fe20000000000 */
[----:B------:R-:W2:Y:S02]  /*2e60*/  SYNCS.PHASECHK.TRANS64.TRYWAIT P0, [R2+URZ+0xf0], R4 ;  /* 0x0000f004020075a7 */ /* 0x000ea400080011ff */
[----:B--2---:R-:W-:Y:S05]  /*2e70*/  @!P0 BRA `(.L_x_50) ;  /* 0x0000005c00bc8947 */ /* 0x004fea0003800000 */
.L_x_161:
[----:B------:R-:W-:Y:S01]  /*2e80*/  ULEA UR4, UR5, UR6, 0x3 ;  /* 0x0000000605047291 */ /* 0x000fe2000f8e18ff */
[----:B--2---:R-:W-:Y:S01]  /*2e90*/  PRMT R2, RZ, 0x654, R5 ;  /* 0x00000654ff027816 */ /* 0x004fe20000000005 */
[----:B------:R-:W-:Y:S01]  /*2ea0*/  @!P2 IMAD.MOV.U32 R4, RZ, RZ, 0x10 ;  /* 0x00000010ff04a424 */ /* 0x000fe200078e00ff */
[----:B------:R-:W-:Y:S01]  /*2eb0*/  SHF.L.U32 R5, R12, 0x1f, RZ ;  /* 0x0000001f0c057819 */ /* 0x000fe200000006ff */
[----:B------:R-:W-:Y:S01]  /*2ec0*/  UIADD3 UR7, UPT, UPT, UR4, 0x90, URZ ;  /* 0x0000009004077890 */ /* 0x000fe2000fffe0ff */
[----:B------:R2:W-:Y:S05]  /*2ed0*/  SYNCS.ARRIVE.TRANS64.RED.A1T0 RZ, [R2+URZ], RZ ;  /* 0x000000ff02ff79a7 */ /* 0x0005ea00081004ff */
[----:B------:R-:W-:Y:S01]  /*2ee0*/  IMAD.U32 R6, RZ, RZ, UR7 ;  /* 0x00000007ff067e24 */ /* 0x000fe2000f8e00ff */
[----:B------:R-:W3:Y:S04]  /*2ef0*/  SYNCS.PHASECHK.TRANS64.TRYWAIT P0, [UR4+0xa0], R5 ;  /* 0x0000a005ff0075a7 */ /* 0x000ee80008001104 */
[----:B------:R-:W-:Y:S01]  /*2f00*/  PRMT R6, R0, 0x654, R6 ;  /* 0x0000065400067816 */ /* 0x000fe20000000006 */
[----:B--23--:R-:W-:Y:S06]  /*2f10*/  @!P0 BRA `(.L_x_51) ;  /* 0x0000005c00a88947 */ /* 0x00cfec0003800000 */
.L_x_163:
[----:B------:R-:W-:Y:S01]  /*2f20*/  ULEA UR8, UR5, UR6, 0x4 ;  /* 0x0000000605087291 */ /* 0x000fe2000f8e20ff */
[----:B------:R-:W-:Y:S01]  /*2f30*/  SEL R3, R6, R3, !P2 ;  /* 0x0000000306037207 */ /* 0x000fe20005000000 */
[----:B------:R-:W-:Y:S01]  /*2f40*/  UIADD3 UR9, UPT, UPT, UR4, 0x90, URZ ;  /* 0x0000009004097890 */ /* 0x000fe2000fffe0ff */
[----:B--2---:R-:W-:Y:S01]  /*2f50*/  LEA R2, R11, UR6, 0x3 ;  /* 0x000000060b027c11 */ /* 0x004fe2000f8e18ff */
[----:B------:R-:W-:Y:S01]  /*2f60*/  UIADD3 UR8, UPT, UPT, UR8, 0x120, URZ ;  /* 0x0000012008087890 */ /* 0x000fe2000fffe0ff */
[----:B------:R2:W-:Y:S01]  /*2f70*/  @!P2 SYNCS.ARRIVE.TRANS64.RED RZ, [R3+URZ], R4 ;  /* 0x0000000403ffa9a7 */ /* 0x0005e200080004ff */
[----:B------:R-:W-:Y:S01]  /*2f80*/  UIADD3 UR4, UPT, UPT, UR5, 0x1, URZ ;  /* 0x0000000105047890 */ /* 0x000fe2000fffe0ff */
[----:B------:R-:W-:-:S03]  /*2f90*/  VIADD R8, R8, 0x1 ;  /* 0x0000000108087836 */ /* 0x000fc60000000000 */
[----:B------:R-:W-:Y:S02]  /*2fa0*/  UISETP.NE.AND UP0, UPT, UR4, 0x2, UPT ;  /* 0x000000020400788c */ /* 0x000fe4000bf05270 */
[----:B------:R-:W-:Y:S01]  /*2fb0*/  ISETP.NE.AND P0, PT, R8, 0x2, PT ;  /* 0x000000020800780c */ /* 0x000fe20003f05270 */
[----:B------:R-:W-:Y:S06]  /*2fc0*/  UGETNEXTWORKID.BROADCAST [UR8], [UR9] ;  /* 0x00000000080073ca */ /* 0x000fec0008000100 */
[----:B------:R-:W-:Y:S02]  /*2fd0*/  USEL UR7, URZ, 0x1, UP0 ;  /* 0x00000001ff077887 */ /* 0x000fe40008000000 */
[----:B------:R-:W-:-:S04]  /*2fe0*/  USEL UR5, UR4, URZ, UP0 ;  /* 0x000000ff04057287 */ /* 0x000fc80008000000 */
[----:B------:R-:W-:Y:S02]  /*2ff0*/  LOP3.LUT R12, R12, UR7, RZ, 0x3c, !PT ;  /* 0x000000070c0c7c12 */ /* 0x000fe4000f8e3cff */
[----:B--2---:R-:W-:-:S04]  /*3000*/  SHF.L.U32 R4, R10, 0x1f, RZ ;  /* 0x0000001f0a047819 */ /* 0x004fc800000006ff */
[----:B------:R-:W2:Y:S02]  /*3010*/  SYNCS.PHASECHK.TRANS64.TRYWAIT P1, [R2+URZ+0x90], R4 ;  /* 0x00009004020075a7 */ /* 0x000ea400080211ff */
[----:B--2---:R-:W-:Y:S05]  /*3020*/  @!P1 BRA `(.L_x_52) ;  /* 0x0000005c007c9947 */ /* 0x004fea0003800000 */
.L_x_164:
[C---:B--2---:R-:W-:Y:S01]  /*3030*/  LEA R4, R11.reuse, UR6, 0x4 ;  /* 0x000000060b047c11 */ /* 0x044fe2000f8e20ff */
[----:B------:R-:W-:Y:S01]  /*3040*/  VIADD R2, R2, 0xa0 ;  /* 0x000000a002027836 */ /* 0x000fe20000000000 */
[----:B------:R-:W-:Y:S01]  /*3050*/  SEL R8, R8, RZ, P0 ;  /* 0x000000ff08087207 */ /* 0x000fe20000000000 */
[----:B------:R-:W-:-:S03]  /*3060*/  VIADD R11, R11, 0x1 ;  /* 0x000000010b0b7836 */ /* 0x000fc60000000000 */
[----:B------:R-:W2:Y:S01]  /*3070*/  LDS.128 R4, [R4+0x120] ;  /* 0x0001200004047984 */ /* 0x000ea20000000c00 */
[----:B------:R-:W-:Y:S02]  /*3080*/  PRMT R2, RZ, 0x654, R2 ;  /* 0x00000654ff027816 */ /* 0x000fe40000000002 */
[C---:B------:R-:W-:Y:S01]  /*3090*/  ISETP.NE.AND P1, PT, R11.reuse, 0x2, PT ;  /* 0x000000020b00780c */ /* 0x040fe20003f25270 */
[----:B------:R-:W-:Y:S01]  /*30a0*/  @!PT LDS RZ, [RZ] ;  /* 0x00000000fffff984 */ /* 0x000fe20000000800 */
[----:B------:R-:W-:Y:S01]  /*30b0*/  @!PT LDS RZ, [RZ] ;  /* 0x00000000fffff984 */ /* 0x000fe20000000800 */
[----:B------:R-:W-:Y:S01]  /*30c0*/  @!PT LDS RZ, [RZ] ;  /* 0x00000000fffff984 */ /* 0x000fe20000000800 */
[----:B------:R-:W-:Y:S01]  /*30d0*/  @!PT LDS RZ, [RZ] ;  /* 0x00000000fffff984 */ /* 0x000fe20000000800 */
[----:B------:R3:W-:Y:S06]  /*30e0*/  MEMBAR.ALL.CTA ;  /* 0x0000000000007992 */ /* 0x0007ec0000008000 */
[----:B---3--:R-:W3:Y:S01]  /*30f0*/  FENCE.VIEW.ASYNC.S ;  /* 0x00000000000073c6 */ /* 0x008ee20000000000 */
[----:B------:R-:W-:Y:S01]  /*3100*/  SEL R11, R11, RZ, P1 ;  /* 0x000000ff0b0b7207 */ /* 0x000fe20000800000 */
[----:B---3--:R3:W-:Y:S01]  /*3110*/  SYNCS.ARRIVE.TRANS64.RED.A1T0 RZ, [R2+URZ], RZ ;  /* 0x000000ff02ff79a7 */ /* 0x0087e200081004ff */
[----:B--2---:R-:W-:-:S02]  /*3120*/  LOP3.LUT P3, RZ, R6, 0x1, RZ, 0xc0, !PT ;  /* 0x0000000106ff7812 */ /* 0x004fc4000786c0ff */
[----:B------:R-:W-:-:S04]  /*3130*/  SEL R4, RZ, 0x1, P1 ;  /* 0x00000001ff047807 */ /* 0x000fc80000800000 */
[----:B------:R-:W-:Y:S02]  /*3140*/  LOP3.LUT R10, R10, R4, RZ, 0x3c, !PT ;  /* 0x000000040a0a7212 */ /* 0x000fe400078e3cff */
[----:B---3--:R-:W-:-:S04]  /*3150*/  SEL R2, RZ, 0x1, P0 ;  /* 0x00000001ff027807 */ /* 0x008fc80000000000 */
[----:B------:R-:W-:Y:S01]  /*3160*/  LOP3.LUT R9, R9, R2, RZ, 0x3c, !PT ;  /* 0x0000000209097212 */ /* 0x000fe200078e3cff */
[----:B------:R-:W-:Y:S06]  /*3170*/  @P3 BRA `(.L_x_53) ;  /* 0xfffffffc002c3947 */ /* 0x000fec000383ffff */
[----:B------:R-:W-:Y:S01]  /*3180*/  ULEA UR4, UR5, UR6, 0x3 ;  /* 0x0000000605047291 */ /* 0x000fe2000f8e18ff */
[----:B------:R-:W-:-:S08]  /*3190*/  SHF.L.U32 R2, R12, 0x1f, RZ ;  /* 0x0000001f0c027819 */ /* 0x000fd000000006ff */
[----:B------:R-:W2:Y:S02]  /*31a0*/  SYNCS.PHASECHK.TRANS64 P0, [UR4+0xa0], R2 ;  /* 0x0000a002ff0075a7 */ /* 0x000ea40008001004 */
[----:B--2---:R-:W-:Y:S05]  /*31b0*/  @P0 BRA `(.L_x_54) ;  /* 0x0000000000080947 */ /* 0x004fea0003800000 */
[----:B------:R-:W2:Y:S02]  /*31c0*/  SYNCS.PHASECHK.TRANS64.TRYWAIT P0, [UR4+0xa0], R2 ;  /* 0x0000a002ff0075a7 */ /* 0x000ea40008001104 */
[----:B--2---:R-:W-:Y:S05]  /*31d0*/  @!P0 BRA `(.L_x_55) ;  /* 0x0000005c00248947 */ /* 0x004fea0003800000 */
.L_x_54:
[----:B------:R-:W-:-:S04]  /*31e0*/  UIADD3 UR7, UPT, UPT, UR5, 0x1, URZ ;  /* 0x0000000105077890 */ /* 0x000fc8000fffe0ff */
[----:B------:R-:W-:-:S04]  /*31f0*/  UISETP.NE.AND UP0, UPT, UR7, 0x2, UPT ;  /* 0x000000020700788c */ /* 0x000fc8000bf05270 */
[----:B------:R-:W-:Y:S02]  /*3200*/  USEL UR8, URZ, 0x1, UP0 ;  /* 0x00000001ff087887 */ /* 0x000fe40008000000 */
[----:B------:R-:W-:-:S04]  /*3210*/  USEL UR7, UR7, URZ, UP0 ;  /* 0x000000ff07077287 */ /* 0x000fc80008000000 */
[----:B------:R-:W-:Y:S01]  /*3220*/  ULEA UR7, UR7, UR6, 0x3 ;  /* 0x0000000607077291 */ /* 0x000fe2000f8e18ff */
[----:B--2---:R-:W-:-:S04]  /*3230*/  LOP3.LUT R2, R12, UR8, RZ, 0x3c, !PT ;  /* 0x000000080c027c12 */ /* 0x004fc8000f8e3cff */
[----:B------:R-:W-:-:S04]  /*3240*/  SHF.L.U32 R0, R2, 0x1f, RZ ;  /* 0x0000001f02007819 */ /* 0x000fc800000006ff */
[----:B------:R-:W2:Y:S02]  /*3250*/  SYNCS.PHASECHK.TRANS64 P0, [UR7+0xa0], R0 ;  /* 0x0000a000ff0075a7 */ /* 0x000ea40008001007 */
[----:B-12---:R-:W-:Y:S05]  /*3260*/  @P0 EXIT ;  /* 0x000000000000094d */ /* 0x006fea0003800000 */
[----:B------:R-:W-:Y:S02]  /*3270*/  SHF.L.U32 R2, R2, 0x1f, RZ ;  /* 0x0000001f02027819 */ /* 0x000fe400000006ff */
[----:B------:R-:W-:-:S07]  /*3280*/  MOV R0, UR7 ;  /* 0x0000000700007c02 */ /* 0x000fce0008000f00 */
.L_x_56:
[----:B-1----:R1:W2:Y:S02]  /*3290*/  SYNCS.PHASECHK.TRANS64.TRYWAIT P0, [R0+URZ+0xa0], R2 ;  /* 0x0000a002000075a7 */ /* 0x0022a400080011ff */
[----:B--2---:R-:W-:Y:S05]  /*32a0*/  @!P0 NANOSLEEP.SYNCS 0x989680 ;  /* 0x009896800000895d */ /* 0x004fea0003900000 */
[----:B------:R-:W2:Y:S02]  /*32b0*/  @!P0 SYNCS.PHASECHK.TRANS64 P0, [R0+URZ+0xa0], R2 ;  /* 0x0000a002000085a7 */ /* 0x000ea400080010ff */
[----:B--2---:R-:W-:Y:S05]  /*32c0*/  @P0 EXIT ;  /* 0x000000000000094d */ /* 0x004fea0003800000 */
[----:B------:R-:W-:Y:S05]  /*32d0*/  BRA `(.L_x_56) ;  /* 0xfffffffc00ec7947 */ /* 0x000fea000383ffff */
.L_x_49:
[----:B------:R-:W-:Y:S05]  /*32e0*/  BRA.U UP5, `(.L_x_57) ;  /* 0x0000001505487547 */ /* 0x000fea000b800000 */
[----:B------:R-:W-:Y:S01]  /*32f0*/  UMOV UR4, 0x40 ;  /* 0x0000004000047882 */ /* 0x000fe20000000000 */
[----:B------:R-:W-:Y:S01]  /*3300*/  NOP ;  /* 0x0000000000007918 */ /* 0x000fe20000000000 */
[----:B------:R-:W-:Y:S01]  /*3310*/  ULEA UR5, UR47, UR4, 0x18 ;  /* 0x000000042f057291 */ /* 0x000fe2000f8ec0ff */
[----:B------:R-:W-:Y:S02]  /*3320*/  UMOV UR6, 0x400 ;  /* 0x0000040000067882 */ /* 0x000fe40000000000 */
[----:B------:R-:W-:-:S06]  /*3330*/  ULEA UR6, UR47, UR6, 0x18 ;  /* 0x000000062f067291 */ /* 0x000fcc000f8ec0ff */
[----:B------:R-:W2:Y:S02]  /*3340*/  LDS.U8 R0, [UR5+0x1c] ;  /* 0x00001c05ff007984 */ /* 0x000ea40008000000 */
[----:B--2---:R-:W-:-:S13]  /*3350*/  ISETP.NE.AND P0, PT, R0, RZ, PT ;  /* 0x000000ff0000720c */ /* 0x004fda0003f05270 */
[----:B------:R-:W-:Y:S05]  /*3360*/  @P0 BRA `(.L_x_58) ;  /* 0x0000000400080947 */ /* 0x000fea0003800000 */
[----:B------:R-:W-:Y:S02]  /*3370*/  UISETP.NE.U32.AND UP1, UPT, UR68, 0x1, UPT ;  /* 0x000000014400788c */ /* 0x000fe4000bf25070 */
[----:B------:R-:W-:-:S07]  /*3380*/  UIADD3 UR7, UPT, UPT, UR5, 0x8, URZ ;  /* 0x0000000805077890 */ /* 0x000fce000fffe0ff */
[----:B------:R-:W-:Y:S05]  /*3390*/  BRA.U !UP1, `(.L_x_59) ;  /* 0x00000001099c7547 */ /* 0x000fea000b800000 */
[----:B------:R-:W-:Y:S01]  /*33a0*/  ELECT P0, URZ, PT ;  /* 0x0000000000ff782f */ /* 0x000fe20003800000 */
[----:B------:R-:W-:-:S12]  /*33b0*/  BSSY B0, `(.L_x_59) ;  /* 0x0000025000007945 */ /* 0x000fd80003800000 */
[----:B------:R-:W-:Y:S05]  /*33c0*/  @!P0 BRA `(.L_x_60) ;  /* 0x00000000008c8947 */ /* 0x000fea0003800000 */
[----:B------:R-:W-:-:S05]  /*33d0*/  UMOV UR4, 0x10 ;  /* 0x0000001000047882 */ /* 0x000fca0000000000 */
[----:B------:R-:W-:Y:S04]  /*33e0*/  DEPBAR.LE SB2, 0x36 ;  /* 0x0000ad800000791a */ /* 0x000fe80000000000 */
[----:B------:R-:W2:Y:S02]  /*33f0*/  UTCATOMSWS.2CTA.FIND_AND_SET.ALIGN UP0, UR4, UR4 ;  /* 0x00000004000475e3 */ /* 0x000ea40008200800 */
[----:B--2---:R-:W-:Y:S01]  /*3400*/  MOV R10, UR4 ;  /* 0x00000004000a7c02 */ /* 0x004fe20008000f00 */
[----:B------:R-:W-:Y:S06]  /*3410*/  BRA.U UP0, `(.L_x_61) ;  /* 0x0000000100187547 */ /* 0x000fec000b800000 */
.L_x_62:
[----:B------:R-:W-:Y:S05]  /*3420*/  NANOSLEEP 0x64 ;  /* 0x000000640000795d */ /* 0x000fea0003800000 */
[----:B------:R-:W-:-:S05]  /*3430*/  UMOV UR4, 0x10 ;  /* 0x0000001000047882 */ /* 0x000fca0000000000 */
[----:B------:R-:W-:Y:S04]  /*3440*/  DEPBAR.LE SB2, 0x36 ;  /* 0x0000ad800000791a */ /* 0x000fe80000000000 */
[----:B------:R-:W2:Y:S02]  /*3450*/  UTCATOMSWS.2CTA.FIND_AND_SET.ALIGN UP0, UR4, UR4 ;  /* 0x00000004000475e3 */ /* 0x000ea40008200800 */
[----:B--2---:R-:W-:Y:S01]  /*3460*/  MOV R10, UR4 ;  /* 0x00000004000a7c02 */ /* 0x004fe20008000f00 */
[----:B------:R-:W-:Y:S05]  /*3470*/  BRA.U !UP0, `(.L_x_62) ;  /* 0xfffffffd08e87547 */ /* 0x000fea000b83ffff */
.L_x_61:
[----:B------:R-:W2:Y:S01]  /*3480*/  LDS R6, [UR5+0x10] ;  /* 0x00001005ff067984 */ /* 0x000ea20008000800 */
[----:B------:R-:W-:Y:S01]  /*3490*/  IMAD.U32 R0, RZ, RZ, UR6 ;  /* 0x00000006ff007e24 */ /* 0x000fe2000f8e00ff */
[----:B------:R-:W-:-:S03]  /*34a0*/  MOV R4, UR69 ;  /* 0x0000004500047c02 */ /* 0x000fc60008000f00 */
[----:B------:R-:W-:Y:S01]  /*34b0*/  VIADD R0, R0, 0x140 ;  /* 0x0000014000007836 */ /* 0x000fe20000000000 */
[----:B--2---:R-:W-:-:S04]  /*34c0*/  SHF.L.U32 R6, R6, 0x1f, RZ ;  /* 0x0000001f06067819 */ /* 0x004fc800000006ff */
[----:B------:R-:W2:Y:S02]  /*34d0*/  SYNCS.PHASECHK.TRANS64.TRYWAIT P0, [UR5+0x8], R6 ;  /* 0x00000806ff0075a7 */ /* 0x000ea40008001105 */
[----:B--2---:R-:W-:Y:S05]  /*34e0*/  @P0 BRA `(.L_x_63) ;  /* 0x0000000000080947 */ /* 0x004fea0003800000 */
[----:B------:R-:W2:Y:S02]  /*34f0*/  SYNCS.PHASECHK.TRANS64.TRYWAIT P0, [UR5+0x8], R6 ;  /* 0x00000806ff0075a7 */ /* 0x000ea40008001105 */
[----:B--2---:R-:W-:Y:S05]  /*3500*/  @!P0 BRA `(.L_x_64) ;  /* 0x0000005800708947 */ /* 0x004fea0003800000 */
.L_x_63:
[----:B------:R-:W-:Y:S01]  /*3510*/  PRMT R4, R4, 0x654, R0 ;  /* 0x0000065404047816 */ /* 0x000fe20000000000 */
[----:B------:R-:W-:Y:S01]  /*3520*/  HFMA2 R0, -RZ, RZ, 0, 5.9604644775390625e-08 ;  /* 0x00000001ff007431 */ /* 0x000fe200000001ff */
[----:B------:R-:W-:Y:S01]  /*3530*/  UPRMT UR4, UR69, 0x654, UR7 ;  /* 0x0000065445047896 */ /* 0x000fe20008000007 */
[----:B------:R-:W-:Y:S02]  /*3540*/  IMAD.MOV.U32 R8, RZ, RZ, 0xffff ;  /* 0x0000ffffff087424 */ /* 0x000fe400078e00ff */
[----:B--2---:R-:W-:Y:S02]  /*3550*/  IMAD.MOV.U32 R6, RZ, RZ, 0x4 ;  /* 0x00000004ff067424 */ /* 0x004fe400078e00ff */
[----:B------:R-:W-:Y:S01]  /*3560*/  IMAD.SHL.U32 R9, R10, 0x20, RZ ;  /* 0x000000200a097824 */ /* 0x000fe200078e00ff */
[----:B------:R-:W-:Y:S02]  /*3570*/  MOV R5, UR4 ;  /* 0x0000000400057c02 */ /* 0x000fe40008000f00 */
[-C--:B------:R-:W-:Y:S01]  /*3580*/  SHF.L.U32 R8, R8, R10.reuse, RZ ;  /* 0x0000000a08087219 */ /* 0x080fe200000006ff */
[----:B------:R2:W-:Y:S01]  /*3590*/  SYNCS.ARRIVE.TRANS64.RED RZ, [UR4], R6 ;  /* 0x00000006ffff79a7 */ /* 0x0005e20008000404 */
[----:B------:R-:W-:Y:S01]  /*35a0*/  SHF.L.U32 R7, R0, R10, RZ ;  /* 0x0000000a00077219 */ /* 0x000fe200000006ff */
[----:B------:R2:W-:Y:S04]  /*35b0*/  STS [UR6+0x140], R9 ;  /* 0x00014009ff007988 */ /* 0x0005e80008000806 */
[----:B------:R2:W-:Y:S04]  /*35c0*/  STAS [R4.64], R10 ;  /* 0x0000000a04007dbd */ /* 0x0005e8000c0008ff */
[----:B------:R2:W-:Y:S04]  /*35d0*/  ATOMS.OR RZ, [UR5+0x14], R8 ;  /* 0x00001408ffff798c */ /* 0x0005e8000b000005 */
[----:B------:R2:W-:Y:S04]  /*35e0*/  ATOMS.OR RZ, [UR5+0x18], R7 ;  /* 0x00001807ffff798c */ /* 0x0005e8000b000005 */
[----:B------:R2:W-:Y:S02]  /*35f0*/  ATOMS.XOR RZ, [UR5+0x10], R0 ;  /* 0x00001000ffff798c */ /* 0x0005e4000b800005 */
.L_x_60:
[----:B-1----:R-:W-:Y:S05]  /*3600*/  BSYNC B0 ;  /* 0x0000000000007941 */ /* 0x002fea0003800000 */
.L_x_59:
[----:B------:R-:W-:Y:S05]  /*3610*/  BRA.U UP1, `(.L_x_65) ;  /* 0x00000001016c7547 */ /* 0x000fea000b800000 */
[----:B------:R-:W-:-:S03]  /*3620*/  UMOV UR4, 0xffffffff ;  /* 0xffffffff00047882 */ /* 0x000fc60000000000 */
[----:B------:R-:W-:Y:S05]  /*3630*/  BRA.DIV UR4, `(.L_x_66) ;  /* 0x0000005a043c7947 */ /* 0x000fea000b800000 */
[----:B------:R-:W-:-:S13]  /*3640*/  ELECT P0, URZ, PT ;  /* 0x0000000000ff782f */ /* 0x000fda0003800000 */
.L_x_168:
[----:B------:R-:W-:Y:S05]  /*3650*/  @!P0 BRA `(.L_x_65) ;  /* 0x00000000005c8947 */ /* 0x000fea0003800000 */
[----:B--2---:R-:W2:Y:S02]  /*3660*/  LDS R4, [UR5+0x10] ;  /* 0x00001005ff047984 */ /* 0x004ea40008000800 */
[----:B--2---:R-:W-:-:S04]  /*3670*/  SHF.L.U32 R4, R4, 0x1f, RZ ;  /* 0x0000001f04047819 */ /* 0x004fc800000006ff */
[----:B------:R-:W2:Y:S02]  /*3680*/  SYNCS.PHASECHK.TRANS64.TRYWAIT P0, [UR5+0x8], R4 ;  /* 0x00000804ff0075a7 */ /* 0x000ea40008001105 */
[----:B--2---:R-:W-:Y:S05]  /*3690*/  @P0 BRA `(.L_x_67) ;  /* 0x0000000000080947 */ /* 0x004fea0003800000 */
[----:B------:R-:W2:Y:S02]  /*36a0*/  SYNCS.PHASECHK.TRANS64.TRYWAIT P0, [UR5+0x8], R4 ;  /* 0x00000804ff0075a7 */ /* 0x000ea40008001105 */
[----:B--2---:R-:W-:Y:S05]  /*36b0*/  @!P0 BRA `(.L_x_68) ;  /* 0x0000005800408947 */ /* 0x004fea0003800000 */
.L_x_67:
[----:B------:R-:W3:Y:S01]  /*36c0*/  LDS R6, [UR6+0x140] ;  /* 0x00014006ff067984 */ /* 0x000ee20008000800 */
[----:B--2---:R-:W-:Y:S02]  /*36d0*/  HFMA2 R0, -RZ, RZ, 0, 5.9604644775390625e-08 ;  /* 0x00000001ff007431 */ /* 0x004fe400000001ff */
[----:B------:R-:W-:Y:S01]  /*36e0*/  IMAD.MOV.U32 R4, RZ, RZ, 0xffff ;  /* 0x0000ffffff047424 */ /* 0x000fe200078e00ff */
[----:B------:R-:W-:Y:S01]  /*36f0*/  UPRMT UR4, UR69, 0x654, UR7 ;  /* 0x0000065445047896 */ /* 0x000fe20008000007 */
[----:B---3--:R-:W-:-:S03]  /*3700*/  IMAD.SHL.U32 R5, R6, 0x20, RZ ;  /* 0x0000002006057824 */ /* 0x008fc600078e00ff */
[-C--:B------:R-:W-:Y:S02]  /*3710*/  SHF.L.U32 R4, R4, R6.reuse, RZ ;  /* 0x0000000604047219 */ /* 0x080fe400000006ff */
[----:B------:R-:W-:Y:S01]  /*3720*/  SHF.L.U32 R6, R0, R6, RZ ;  /* 0x0000000600067219 */ /* 0x000fe200000006ff */
[----:B------:R3:W-:Y:S04]  /*3730*/  STS [UR6+0x140], R5 ;  /* 0x00014005ff007988 */ /* 0x0007e80008000806 */
[----:B------:R3:W-:Y:S04]  /*3740*/  ATOMS.OR RZ, [UR5+0x14], R4 ;  /* 0x00001404ffff798c */ /* 0x0007e8000b000005 */
[----:B------:R3:W-:Y:S01]  /*3750*/  ATOMS.OR RZ, [UR5+0x18], R6 ;  /* 0x00001806ffff798c */ /* 0x0007e2000b000005 */
[----:B------:R-:W-:Y:S03]  /*3760*/  SYNCS.ARRIVE.TRANS64.RED.A1T0 RZ, [UR4], RZ ;  /* 0x000000ffffff79a7 */ /* 0x000fe60008100404 */
[----:B------:R3:W-:Y:S01]  /*3770*/  ATOMS.XOR RZ, [UR5+0x10], R0 ;  /* 0x00001000ffff798c */ /* 0x0007e2000b800005 */
[----:B------:R-:W-:Y:S05]  /*3780*/  BRA `(.L_x_65) ;  /* 0x0000000000107947 */ /* 0x000fea0003800000 */
.L_x_58:
[----:B------:R-:W-:Y:S02]  /*3790*/  MOV R0, 0xffffffff ;  /* 0xffffffff00007802 */ /* 0x000fe40000000f00 */
[----:B------:R-:W-:-:S03]  /*37a0*/  MOV R4, 0x37d0 ;  /* 0x000037d000047802 */ /* 0x000fc60000000f00 */
[----:B------:R2:W-:Y:S04]  /*37b0*/  STS [UR6+0x140], R0 ;  /* 0x00014000ff007988 */ /* 0x0005e80008000806 */
[----:B-12--5:R-:W-:Y:S05]  /*37c0*/  CALL.REL.NOINC `($__internal_1_$__cuda_sm10x_tcgen05_guardrail_trap_phase_invalid_during_alloc) ;  /* 0x0000006000147944 */ /* 0x026fea0003c00000 */
.L_x_65:
[----:B------:R-:W-:Y:S05]  /*37d0*/  WARPSYNC.ALL ;  /* 0x0000000000007948 */ /* 0x000fea0003800000 */
[----:B------:R-:W4:Y:S01]  /*37e0*/  S2UR UR4, SR_CgaCtaId ;  /* 0x00000000000479c3 */ /* 0x000f220000008800 */
[----:B------:R-:W-:Y:S01]  /*37f0*/  UMOV UR41, 0x400 ;  /* 0x0000040000297882 */ /* 0x000fe20000000000 */
[----:B------:R-:W-:-:S06]  /*3800*/  NOP ;  /* 0x0000000000007918 */ /* 0x000fcc0000000000 */
[----:B------:R-:W-:Y:S06]  /*3810*/  BAR.ARV 0x6, 0xa0 ;  /* 0x0182800000007b1d */ /* 0x000fec0000002000 */
[----:B------:R-:W1:Y:S01]  /*3820*/  LDCU UR6, c[0x0][0x38c] ;  /* 0x00007180ff0677ac */ /* 0x000e620008000800 */
[----:B------:R-:W-:Y:S01]  /*3830*/  LOP3.LUT R3, R3, 0xffff, RZ, 0xc0, !PT ;  /* 0x0000ffff03037812 */ /* 0x000fe200078ec0ff */
[----:B--2---:R-:W-:Y:S01]  /*3840*/  IMAD.MOV.U32 R9, RZ, RZ, 0x1 ;  /* 0x00000001ff097424 */ /* 0x004fe200078e00ff */
[----:B------:R-:W-:Y:S01]  /*3850*/  LOP3.LUT R2, R2, 0xffff, RZ, 0xc0, !PT ;  /* 0x0000ffff02027812 */ /* 0x000fe200078ec0ff */
[----:B------:R-:W-:Y:S01]  /*3860*/  IMAD.MOV.U32 R8, RZ, RZ, RZ ;  /* 0x000000ffff087224 */ /* 0x000fe200078e00ff */
[----:B------:R-:W-:Y:S01]  /*3870*/  R2UR UR43, R3 ;  /* 0x00000000032b72ca */ /* 0x000fe200000e0000 */
[----:B------:R-:W-:Y:S01]  /*3880*/  UMOV UR47, URZ ;  /* 0x000000ff002f7c82 */ /* 0x000fe20008000000 */
[----:B------:R-:W-:-:S02]  /*3890*/  R2UR UR65, R2 ;  /* 0x00000000024172ca */ /* 0x000fc400000e0000 */
[----:B------:R-:W-:Y:S01]  /*38a0*/  CS2R R2, SRZ ;  /* 0x0000000000027805 */ /* 0x000fe2000001ff00 */
[----:B------:R-:W-:Y:S01]  /*38b0*/  UMOV UR38, URZ ;  /* 0x000000ff00267c82 */ /* 0x000fe20008000000 */
[----:B----4-:R-:W-:Y:S01]  /*38c0*/  ULEA UR41, UR4, UR41, 0x18 ;  /* 0x0000002904297291 */ /* 0x010fe2000f8ec0ff */
[----:B------:R-:W-:Y:S01]  /*38d0*/  UMOV UR37, URZ ;  /* 0x000000ff00257c82 */ /* 0x000fe20008000000 */
[----:B------:R-:W-:Y:S02]  /*38e0*/  UISETP.NE.AND UP3, UPT, UR68, URZ, UPT ;  /* 0x000000ff4400728c */ /* 0x000fe4000bf65270 */
[----:B------:R-:W-:Y:S02]  /*38f0*/  UIADD3 UR5, UPT, UPT, UR41, 0x8400, URZ ;  /* 0x0000840029057890 */ /* 0x000fe4000fffe0ff */
[----:B------:R-:W-:-:S03]  /*3900*/  UIADD3 UR4, UPT, UPT, UR41, 0x28400, URZ ;  /* 0x0002840029047890 */ /* 0x000fc6000fffe0ff */
[----:B---3--:R-:W2:Y:S01]  /*3910*/  LDS R0, [UR41+0x140] ;  /* 0x00014029ff007984 */ /* 0x008ea20008000800 */
[----:B-1----:R-:W-:Y:S02]  /*3920*/  UIADD3 UR6, UPT, UPT, UR6, 0x3f, URZ ;  /* 0x0000003f06067890 */ /* 0x002fe4000fffe0ff */
[----:B------:R-:W-:Y:S02]  /*3930*/  USHF.R.U32.HI UR5, URZ, 0x4, UR5 ;  /* 0x00000004ff057899 */ /* 0x000fe40008011605 */
[----:B------:R-:W-:Y:S02]  /*3940*/  USHF.R.S32.HI UR64, URZ, 0x1f, UR6 ;  /* 0x0000001fff407899 */ /* 0x000fe40008011406 */
[----:B------:R-:W-:Y:S02]  /*3950*/  USHF.R.U32.HI UR4, URZ, 0x4, UR4 ;  /* 0x00000004ff047899 */ /* 0x000fe40008011604 */
[----:B------:R-:W-:Y:S02]  /*3960*/  ULEA.HI UR64, UR64, UR6, URZ, 0x6 ;  /* 0x0000000640407291 */ /* 0x000fe4000f8f30ff */
[----:B------:R-:W-:-:S02]  /*3970*/  ULOP3.LUT UR5, UR5, 0x3fff, URZ, 0xc0, !UPT ;  /* 0x00003fff05057892 */ /* 0x000fc4000f8ec0ff */
[----:B------:R-:W-:Y:S02]  /*3980*/  USHF.R.S32.HI UR64, URZ, 0x6, UR64 ;  /* 0x00000006ff407899 */ /* 0x000fe40008011440 */
[----:B------:R-:W-:Y:S02]  /*3990*/  ULOP3.LUT UR45, UR4, 0x3fff, URZ, 0xc0, !UPT ;  /* 0x00003fff042d7892 */ /* 0x000fe4000f8ec0ff */
[----:B------:R-:W-:Y:S01]  /*39a0*/  UISETP.LT.AND UP0, UPT, UR64, 0x1, UPT ;  /* 0x000000014000788c */ /* 0x000fe2000bf01270 */
[----:B------:R-:W-:Y:S01]  /*39b0*/  UMOV UR62, 0x0 ;  /* 0x00000000003e7882 */ /* 0x000fe20000000000 */
        /* <DEDUP_REMOVED lines=9> */
[----:B------:R-:W-:-:S02]  /*3a50*/  ULOP3.LUT UR44, UR5, 0x10000, URZ, 0xfc, !UPT ;  /* 0x00010000052c7892 */ /* 0x000fc4000f8efcff */
[----:B------:R-:W-:Y:S02]  /*3a60*/  ULOP3.LUT UR45, UR45, 0x10000, URZ, 0xfc, !UPT ;  /* 0x000100002d2d7892 */ /* 0x000fe4000f8efcff */
[----:B------:R-:W-:Y:S01]  /*3a70*/  USEL UR66, UR64, 0x1, !UP0 ;  /* 0x0000000140427887 */ /* 0x000fe2000c000000 */
[----:B------:R-:W-:Y:S01]  /*3a80*/  UMOV UR52, 0x0 ;  /* 0x0000000000347882 */ /* 0x000fe20000000000 */
[----:B------:R-:W-:Y:S01]  /*3a90*/  UMOV UR53, 0x10100910 ;  /* 0x1010091000357882 */ /* 0x000fe20000000000 */
[----:B------:R-:W-:Y:S01]  /*3aa0*/  UMOV UR50, 0x0 ;  /* 0x0000000000327882 */ /* 0x000fe20000000000 */
[----:B------:R-:W-:Y:S01]  /*3ab0*/  UMOV UR51, 0x10100910 ;  /* 0x1010091000337882 */ /* 0x000fe20000000000 */
[----:B------:R-:W-:Y:S01]  /*3ac0*/  UMOV UR48, 0x0 ;  /* 0x0000000000307882 */ /* 0x000fe20000000000 */
[----:B--2---:R-:W-:Y:S01]  /*3ad0*/  R2UR UR67, R0 ;  /* 0x00000000004372ca */ /* 0x004fe200000e0000 */
[----:B------:R-:W-:-:S14]  /*3ae0*/  UMOV UR49, 0x10100910 ;  /* 0x1010091000317882 */ /* 0x000fdc0000000000 */
.L_x_76:
[C---:B------:R-:W-:Y:S02]  /*3af0*/  LEA R0, R8.reuse, UR41, 0x3 ;  /* 0x0000002908007c11 */ /* 0x040fe4000f8e18ff */
[----:B------:R-:W-:Y:S02]  /*3b00*/  SHF.L.U32 R4, R3, 0x1f, RZ ;  /* 0x0000001f03047819 */ /* 0x000fe400000006ff */
[----:B------:R-:W-:Y:S02]  /*3b10*/  LEA R5, R8, UR41, 0x4 ;  /* 0x0000002908057c11 */ /* 0x000fe4000f8e20ff */
[----:B------:R-:W1:Y:S02]  /*3b20*/  SYNCS.PHASECHK.TRANS64.TRYWAIT P0, [R0+URZ+0x90], R4 ;  /* 0x00009004000075a7 */ /* 0x000e6400080011ff */
[----:B-1-3--:R-:W-:Y:S05]  /*3b30*/  @!P0 BRA `(.L_x_69) ;  /* 0x0000005400388947 */ /* 0x00afea0003800000 */
.L_x_169:
[----:B-1----:R-:W1:Y:S01]  /*3b40*/  LDS.128 R4, [R5+0x120] ;  /* 0x0001200005047984 */ /* 0x002e620000000c00 */
[----:B------:R-:W-:Y:S02]  /*3b50*/  VIADD R0, R0, 0xa0 ;  /* 0x000000a000007836 */ /* 0x000fe40000000000 */
[----:B------:R-:W-:Y:S01]  /*3b60*/  VIADD R8, R8, 0x1 ;  /* 0x0000000108087836 */ /* 0x000fe20000000000 */
[----:B------:R-:W-:Y:S01]  /*3b70*/  @!PT LDS RZ, [RZ] ;  /* 0x00000000fffff984 */ /* 0x000fe20000000800 */
[----:B------:R-:W-:Y:S01]  /*3b80*/  @!PT LDS RZ, [RZ] ;  /* 0x00000000fffff984 */ /* 0x000fe20000000800 */
[----:B------:R-:W-:Y:S01]  /*3b90*/  @!PT LDS RZ, [RZ] ;  /* 0x00000000fffff984 */ /* 0x000fe20000000800 */
[----:B------:R-:W-:Y:S01]  /*3ba0*/  @!PT LDS RZ, [RZ] ;  /* 0x00000000fffff984 */ /* 0x000fe20000000800 */
[----:B------:R2:W-:Y:S06]  /*3bb0*/  MEMBAR.ALL.CTA ;  /* 0x0000000000007992 */ /* 0x0005ec0000008000 */
[----:B--2---:R-:W2:Y:S01]  /*3bc0*/  FENCE.VIEW.ASYNC.S ;  /* 0x00000000000073c6 */ /* 0x004ea20000000000 */
[----:B------:R-:W-:-:S04]  /*3bd0*/  PRMT R0, RZ, 0x654, R0 ;  /* 0x00000654ff007816 */ /* 0x000fc80000000000 */
[----:B--2---:R2:W-:Y:S01]  /*3be0*/  SYNCS.ARRIVE.TRANS64.RED.A1T0 RZ, [R0+URZ], RZ ;  /* 0x000000ff00ff79a7 */ /* 0x0045e200081004ff */
[----:B-1----:R-:W-:Y:S01]  /*3bf0*/  LOP3.LUT P1, RZ, R6, 0x1, RZ, 0xc0, !PT ;  /* 0x0000000106ff7812 */ /* 0x002fe2000782c0ff */
[----:B--2---:R-:W-:-:S12]  /*3c00*/  BRA.U UP3, `(.L_x_70) ;  /* 0x0000000503587547 */ /* 0x004fd8000b800000 */
[----:B------:R-:W1:Y:S01]  /*3c10*/  LDCU UR4, c[0x0][0x38c] ;  /* 0x00007180ff0477ac */ /* 0x000e620008000800 */
[----:B------:R-:W-:Y:S02]  /*3c20*/  PLOP3.LUT P2, PT, PT, PT, PT, 0x80, 0x8 ;  /* 0x000000000008781c */ /* 0x000fe40003f4f070 */
[----:B------:R-:W-:Y:S01]  /*3c30*/  SHF.L.U32 R4, R9, 0x1f, RZ ;  /* 0x0000001f09047819 */ /* 0x000fe200000006ff */
[----:B------:R-:W-:Y:S02]  /*3c40*/  ULEA UR46, UR47, UR41, 0x3 ;  /* 0x000000292f2e7291 */ /* 0x000fe4000f8e18ff */
[----:B------:R-:W-:Y:S02]  /*3c50*/  ULEA UR36, UR47, UR67, 0x6 ;  /* 0x000000432f247291 */ /* 0x000fe4000f8e30ff */
[----:B-1----:R-:W-:-:S06]  /*3c60*/  UISETP.GE.AND UP0, UPT, UR4, 0x1, UPT ;  /* 0x000000010400788c */ /* 0x002fcc000bf06270 */
[----:B------:R-:W-:-:S05]  /*3c70*/  PLOP3.LUT P0, PT, PT, PT, UP0, 0x80, 0x8 ;  /* 0x000000000008781c */ /* 0x000fca0003f0f008 */
[----:B------:R-:W-:-:S08]  /*3c80*/  @UP0 ULEA UR4, UR38, UR41, 0x3 ;  /* 0x0000002926040291 */ /* 0x000fd0000f8e18ff */
[----:B------:R-:W-:-:S04]  /*3c90*/  @P0 SHF.L.U32 R0, R2, 0x1f, RZ ;  /* 0x0000001f02000819 */ /* 0x000fc800000006ff */
[----:B------:R1:W2:Y:S01]  /*3ca0*/  @P0 SYNCS.PHASECHK.TRANS64.TRYWAIT P2, [UR4], R0 ;  /* 0x00000000ff0005a7 */ /* 0x0002a20008041104 */
[----:B------:R-:W3:Y:S02]  /*3cb0*/  SYNCS.PHASECHK.TRANS64.TRYWAIT P0, [UR46+0xd0], R4 ;  /* 0x0000d004ff0075a7 */ /* 0x000ee4000800112e */
[----:B-123--:R-:W-:Y:S05]  /*3cc0*/  @!P0 BRA `(.L_x_71) ;  /* 0x0000005000e88947 */ /* 0x00efea0003800000 */
.L_x_171:
[----:B------:R-:W-:Y:S01]  /*3cd0*/  UMOV UR42, UR37 ;  /* 0x00000025002a7c82 */ /* 0x000fe20008000000 */
[----:B------:R-:W-:Y:S05]  /*3ce0*/  BRA.U !UP0, `(.L_x_72) ;  /* 0x0000000508107547 */ /* 0x000fea000b800000 */
[----:B------:R-:W-:Y:S02]  /*3cf0*/  UIADD3 UR42, UPT, UPT, UR66, UR37, URZ ;  /* 0x00000025422a7290 */ /* 0x000fe4000fffe0ff */
[----:B------:R-:W-:Y:S01]  /*3d00*/  UPLOP3.LUT UP2, UPT, UPT, UPT, UPT, 0x40, 0x4 ;  /* 0x000000000004789c */ /* 0x000fe20003f4e870 */
[----:B------:R-:W-:Y:S01]  /*3d10*/  UMOV UR39, UR64 ;  /* 0x0000004000277c82 */ /* 0x000fe20008000000 */
[----:B------:R-:W-:-:S09]  /*3d20*/  UMOV UR5, UR38 ;  /* 0x0000002600057c82 */ /* 0x000fd20008000000 */
.L_x_75:
[----:B------:R-:W-:Y:S01]  /*3d30*/  ULEA UR7, UR5, UR41, 0x3 ;  /* 0x0000002905077291 */ /* 0x000fe2000f8e18ff */
[----:B--23--:R-:W-:Y:S11]  /*3d40*/  @P2 BRA `(.L_x_73) ;  /* 0x00000000000c2947 */ /* 0x00cff60003800000 */
[----:B-1----:R-:W-:Y:S04]  /*3d50*/  SHF.L.U32 R4, R2, 0x1f, RZ ;  /* 0x0000001f02047819 */ /* 0x002fe800000006ff */
[----:B------:R-:W1:Y:S02]  /*3d60*/  SYNCS.PHASECHK.TRANS64.TRYWAIT P0, [UR7], R4 ;  /* 0x00000004ff0075a7 */ /* 0x000e640008001107 */
[----:B-1----:R-:W-:Y:S05]  /*3d70*/  @!P0 BRA `(.L_x_74) ;  /* 0x0000005000d48947 */ /* 0x002fea0003800000 */
.L_x_73:
[----:B------:R-:W-:Y:S01]  /*3d80*/  UISETP.NE.AND UP0, UPT, UR39, 0x1, UPT ;  /* 0x000000012700788c */ /* 0x000fe2000bf05270 */
[----:B------:R-:W-:Y:S01]  /*3d90*/  PLOP3.LUT P2, PT, PT, PT, PT, 0x80, 0x8 ;  /* 0x000000000008781c */ /* 0x000fe20003f4f070 */
[----:B------:R-:W-:Y:S02]  /*3da0*/  UIADD3 UR4, UPT, UPT, UR5, 0x1, URZ ;  /* 0x0000000105047890 */ /* 0x000fe4000fffe0ff */
[----:B------:R-:W-:Y:S02]  /*3db0*/  UIADD3 UR40, UPT, UPT, UR7, 0x20, URZ ;  /* 0x0000002007287890 */ /* 0x000fe4000fffe0ff */
[----:B------:R-:W-:Y:S01]  /*3dc0*/  UISETP.NE.AND UP1, UPT, UR4, 0x4, UPT ;  /* 0x000000040400788c */ /* 0x000fe2000bf25270 */
[----:B------:R-:W-:Y:S01]  /*3dd0*/  PLOP3.LUT P0, PT, PT, PT, UP0, 0x80, 0x8 ;  /* 0x000000000008781c */ /* 0x000fe20003f0f008 */
[----:B------:R-:W-:Y:S02]  /*3de0*/  UIADD3 UR37, UPT, UPT, UR37, 0x1, URZ ;  /* 0x0000000125257890 */ /* 0x000fe4000fffe0ff */
[----:B------:R-:W-:Y:S02]  /*3df0*/  USEL UR6, URZ, 0x1, UP1 ;  /* 0x00000001ff067887 */ /* 0x000fe40008800000 */
[----:B------:R-:W-:Y:S02]  /*3e00*/  USEL UR38, UR4, URZ, UP1 ;  /* 0x000000ff04267287 */ /* 0x000fe40008800000 */
[----:B------:R-:W-:Y:S02]  /*3e10*/  UIADD3 UR39, UPT, UPT, UR39, -0x1, URZ ;  /* 0xffffffff27277890 */ /* 0x000fe4000fffe0ff */
[----:B------:R-:W-:Y:S01]  /*3e20*/  @UP0 ULEA UR4, UR38, UR41, 0x3 ;  /* 0x0000002926040291 */ /* 0x000fe2000f8e18ff */
[----:B------:R-:W-:Y:S01]  /*3e30*/  LOP3.LUT R2, R2, UR6, RZ, 0x3c, !PT ;  /* 0x0000000602027c12 */ /* 0x000fe2000f8e3cff */
[----:B------:R-:W-:Y:S02]  /*3e40*/  ULEA UR6, UR5, UR45, 0x9 ;  /* 0x0000002d05067291 */ /* 0x000fe4000f8e48ff */
[----:B------:R-:W-:Y:S01]  /*3e50*/  UISETP.NE.AND UP0, UPT, UR37, UR42, UPT ;  /* 0x0000002a2500728c */ /* 0x000fe2000bf05270 */
[----:B-1----:R-:W-:Y:S01]  /*3e60*/  @P0 SHF.L.U32 R0, R2, 0x1f, RZ ;  /* 0x0000001f02000819 */ /* 0x002fe200000006ff */
[----:B------:R-:W-:Y:S02]  /*3e70*/  UIADD3 UR34, UPT, UPT, UR6, 0x2, URZ ;  /* 0x0000000206227890 */ /* 0x000fe4000fffe0ff */
[----:B------:R-:W-:Y:S01]  /*3e80*/  UIADD3 UR30, UPT, UPT, UR6, 0x4, URZ ;  /* 0x00000004061e7890 */ /* 0x000fe2000fffe0ff */
[----:B------:R2:W3:Y:S01]  /*3e90*/  @P0 SYNCS.PHASECHK.TRANS64.TRYWAIT P2, [UR4], R0 ;  /* 0x00000000ff0005a7 */ /* 0x0004e20008041104 */
[----:B------:R-:W-:Y:S02]  /*3ea0*/  ULEA UR4, UR5, UR44, 0xb ;  /* 0x0000002c05047291 */ /* 0x000fe4000f8e58ff */
[----:B------:R-:W-:Y:S02]  /*3eb0*/  UIADD3 UR26, UPT, UPT, UR6, 0x6, URZ ;  /* 0x00000006061a7890 */ /* 0x000fe4000fffe0ff */
        /* <DEDUP_REMOVED lines=10> */
[----:B------:R-:W-:Y:S01]  /*3f60*/  UIADD3 UR8, UPT, UPT, UR4, 0x406, URZ ;  /* 0x0000040604087890 */ /* 0x000fe2000fffe0ff */
[----:B------:R-:W-:Y:S01]  /*3f70*/  UMOV UR7, 0x40004040 ;  /* 0x4000404000077882 */ /* 0x000fe20000000000 */
[----:B------:R-:W-:Y:S01]  /*3f80*/  UMOV UR5, 0x40004040 ;  /* 0x4000404000057882 */ /* 0x000fe20000000000 */
[----:B------:R-:W-:Y:S01]  /*3f90*/  UMOV UR35, 0x40004040 ;  /* 0x4000404000237882 */ /* 0x000fe20000000000 */
[----:B------:R1:W-:Y:S01]  /*3fa0*/  UTCHMMA.2CTA gdesc[UR4], gdesc[UR6], tmem[UR36], tmem[UR62], idesc[UR63], UP2 ;  /* 0x00ff3e06040075ea */ /* 0x0003e20009200024 */
[----:B------:R-:W-:Y:S01]  /*3fb0*/  UPLOP3.LUT UP2, UPT, UPT, UPT, UPT, 0x80, 0x8 ;  /* 0x000000000008789c */ /* 0x000fe20003f4f070 */
[----:B------:R-:W-:Y:S01]  /*3fc0*/  UMOV UR33, 0x40004040 ;  /* 0x4000404000217882 */ /* 0x000fe20000000000 */
[----:B------:R-:W-:Y:S01]  /*3fd0*/  UMOV UR31, 0x40004040 ;  /* 0x40004040001f7882 */ /* 0x000fe20000000000 */
[----:B------:R2:W-:Y:S01]  /*3fe0*/  UTCHMMA.2CTA gdesc[UR32], gdesc[UR34], tmem[UR36], tmem[UR60], idesc[UR61], UPT ;  /* 0x00ff3c22200075ea */ /* 0x0005e2000ba00024 */
        /* <DEDUP_REMOVED lines=14> */
[----:B------:R-:W-:Y:S01]  /*40d0*/  UMOV UR9, 0x40004040 ;  /* 0x4000404000097882 */ /* 0x000fe20000000000 */
[----:B------:R2:W-:Y:S01]  /*40e0*/  UTCHMMA.2CTA gdesc[UR12], gdesc[UR14], tmem[UR36], tmem[UR50], idesc[UR51], UPT ;  /* 0x00ff320e0c0075ea */ /* 0x0005e2000ba00024 */
[----:B------:R2:W-:Y:S01]  /*40f0*/  UTCHMMA.2CTA gdesc[UR8], gdesc[UR10], tmem[UR36], tmem[UR48], idesc[UR49], UPT ;  /* 0x00ff300a080075ea */ /* 0x0005e2000ba00024 */
[----:B------:R2:W-:Y:S01]  /*4100*/  UTCBAR.2CTA.MULTICAST [UR40], URZ, UR43 ;  /* 0x000000ff280073e9 */ /* 0x0005e2000820082b */
[----:B-1----:R-:W-:Y:S01]  /*4110*/  UMOV UR5, UR38 ;  /* 0x0000002600057c82 */ /* 0x002fe20008000000 */
[----:B------:R-:W-:Y:S05]  /*4120*/  BRA.U UP0, `(.L_x_75) ;  /* 0xfffffffd00007547 */ /* 0x000fea000b83ffff */
.L_x_72:
[----:B------:R-:W-:Y:S01]  /*4130*/  UIADD3 UR4, UPT, UPT, UR46, 0xb0, URZ ;  /* 0x000000b02e047890 */ /* 0x000fe2000fffe0ff */
[----:B------:R-:W-:-:S08]  /*4140*/  UMOV UR37, UR42 ;  /* 0x0000002a00257c82 */ /* 0x000fd00008000000 */
[----:B------:R4:W-:Y:S01]  /*4150*/  UTCBAR.2CTA.MULTICAST [UR4], URZ, UR65 ;  /* 0x000000ff040073e9 */ /* 0x0009e20008200841 */
[----:B------:R-:W-:Y:S02]  /*4160*/  NOP ;  /* 0x0000000000007918 */ /* 0x000fe40000000000 */
.L_x_70:
[----:B----4-:R-:W-:Y:S01]  /*4170*/  UIADD3 UR4, UPT, UPT, UR47, 0x1, URZ ;  /* 0x000000012f047890 */ /* 0x010fe2000fffe0ff */
[----:B------:R-:W-:-:S03]  /*4180*/  ISETP.NE.AND P0, PT, R8, 0x2, PT ;  /* 0x000000020800780c */ /* 0x000fc60003f05270 */
[----:B------:R-:W-:Y:S01]  /*4190*/  UISETP.NE.AND UP0, UPT, UR4, 0x4, UPT ;  /* 0x000000040400788c */ /* 0x000fe2000bf05270 */
[----:B-12---:R-:W-:Y:S02]  /*41a0*/  SEL R0, RZ, 0x1, P0 ;  /* 0x00000001ff007807 */ /* 0x006fe40000000000 */
[----:B------:R-:W-:Y:S01]  /*41b0*/  SEL R8, R8, RZ, P0 ;  /* 0x000000ff08087207 */ /* 0x000fe20000000000 */
[----:B------:R-:W-:Y:S01]  /*41c0*/  USEL UR5, URZ, 0x1, UP0 ;  /* 0x00000001ff057887 */ /* 0x000fe20008000000 */
[----:B------:R-:W-:Y:S01]  /*41d0*/  LOP3.LUT R3, R3, R0, RZ, 0x3c, !PT ;  /* 0x0000000003037212 */ /* 0x000fe200078e3cff */
[----:B------:R-:W-:-:S04]  /*41e0*/  USEL UR47, UR4, URZ, UP0 ;  /* 0x000000ff042f7287 */ /* 0x000fc80008000000 */
[----:B------:R-:W-:Y:S01]  /*41f0*/  LOP3.LUT R9, R9, UR5, RZ, 0x3c, !PT ;  /* 0x0000000509097c12 */ /* 0x000fe2000f8e3cff */
[----:B------:R-:W-:Y:S07]  /*4200*/  @P1 BRA `(.L_x_76) ;  /* 0xfffffff800381947 */ /* 0x000fee000383ffff */
[----:B------:R-:W1:Y:S01]  /*4210*/  S2UR UR8, SR_CgaCtaId ;  /* 0x00000000000879c3 */ /* 0x000e620000008800 */
[----:B------:R-:W-:Y:S01]  /*4220*/  ELECT P0, URZ, PT ;  /* 0x0000000000ff782f */ /* 0x000fe20003800000 */
[----:B------:R-:W-:Y:S01]  /*4230*/  HFMA2 R0, -RZ, RZ, 0, 5.9604644775390625e-08 ;  /* 0x00000001ff007431 */ /* 0x000fe200000001ff */
[----:B------:R-:W-:-:S05]  /*4240*/  UMOV UR4, 0x40 ;  /* 0x0000004000047882 */ /* 0x000fca0000000000 */
[----:B------:R-:W-:Y:S01]  /*4250*/  UVIRTCOUNT.DEALLOC.SMPOOL 0x80 ;  /* 0x000000800000784c */ /* 0x000fe20000000000 */
[----:B------:R-:W-:Y:S02]  /*4260*/  UISETP.NE.AND UP1, UPT, UR68, URZ, UPT ;  /* 0x000000ff4400728c */ /* 0x000fe4000bf25270 */
[----:B-1----:R-:W-:-:S09]  /*4270*/  ULEA UR8, UR8, UR4, 0x18 ;  /* 0x0000000408087291 */ /* 0x002fd2000f8ec0ff */
[----:B------:R1:W-:Y:S01]  /*4280*/  @P0 STS.U8 [UR8+0x1c], R0 ;  /* 0x00001c00ff000988 */ /* 0x0003e20008000008 */
[----:B------:R-:W-:Y:S05]  /*4290*/  BRA.U UP1, `(.L_x_77) ;  /* 0x0000000101a07547 */ /* 0x000fea000b800000 */
[----:B------:R-:W-:Y:S01]  /*42a0*/  UIADD3 UR7, UPT, UPT, UR41, 0xd0, URZ ;  /* 0x000000d029077890 */ /* 0x000fe2000fffe0ff */
[----:B------:R-:W-:-:S03]  /*42b0*/  SHF.L.U32 R2, R9, 0x1f, RZ ;  /* 0x0000001f09027819 */ /* 0x000fc600000006ff */
[----:B------:R-:W-:-:S09]  /*42c0*/  ULEA UR4, UR47, UR7, 0x3 ;  /* 0x000000072f047291 */ /* 0x000fd2000f8e18ff */
[----:B------:R-:W2:Y:S02]  /*42d0*/  SYNCS.PHASECHK.TRANS64.TRYWAIT P0, [UR4], R2 ;  /* 0x00000002ff0075a7 */ /* 0x000ea40008001104 */
[----:B--2---:R-:W-:Y:S05]  /*42e0*/  @!P0 BRA `(.L_x_78) ;  /* 0x0000004c00908947 */ /* 0x004fea0003800000 */
.L_x_174:
        /* <DEDUP_REMOVED lines=9> */
.L_x_176:
        /* <DEDUP_REMOVED lines=9> */
.L_x_178:
[----:B------:R-:W-:-:S04]  /*4410*/  UIADD3 UR4, UPT, UPT, UR4, 0x1, URZ ;  /* 0x0000000104047890 */ /* 0x000fc8000fffe0ff */
[----:B------:R-:W-:-:S04]  /*4420*/  UISETP.NE.AND UP0, UPT, UR4, 0x4, UPT ;  /* 0x000000040400788c */ /* 0x000fc8000bf05270 */
[----:B------:R-:W-:Y:S02]  /*4430*/  USEL UR5, URZ, 0x1, UP0 ;  /* 0x00000001ff057887 */ /* 0x000fe40008000000 */
[----:B------:R-:W-:-:S04]  /*4440*/  USEL UR4, UR4, URZ, UP0 ;  /* 0x000000ff04047287 */ /* 0x000fc80008000000 */
[----:B------:R-:W-:Y:S01]  /*4450*/  ULEA UR4, UR4, UR7, 0x3 ;  /* 0x0000000704047291 */ /* 0x000fe2000f8e18ff */
[----:B------:R-:W-:-:S04]  /*4460*/  LOP3.LUT R2, R2, UR5, RZ, 0x3c, !PT ;  /* 0x0000000502027c12 */ /* 0x000fc8000f8e3cff */
[----:B------:R-:W-:Y:S01]  /*4470*/  SHF.L.U32 R2, R2, 0x1f, RZ ;  /* 0x0000001f02027819 */ /* 0x000fe200000006ff */
[----:B-1----:R-:W-:-:S04]  /*4480*/  IMAD.U32 R0, RZ, RZ, UR4 ;  /* 0x00000004ff007e24 */ /* 0x002fc8000f8e00ff */
[----:B------:R1:W2:Y:S03]  /*4490*/  SYNCS.PHASECHK.TRANS64.TRYWAIT P0, [R0+URZ], R2 ;  /* 0x00000002000075a7 */ /* 0x0002a600080011ff */
[----:B--2---:R-:W-:Y:S05]  /*44a0*/  @!P0 NANOSLEEP.SYNCS 0x989680 ;  /* 0x009896800000895d */ /* 0x004fea0003900000 */
[----:B------:R-:W2:Y:S02]  /*44b0*/  @!P0 SYNCS.PHASECHK.TRANS64 P0, [R0+URZ], R2 ;  /* 0x00000002000085a7 */ /* 0x000ea400080010ff */
[----:B--2---:R-:W-:Y:S05]  /*44c0*/  @P0 BRA `(.L_x_81) ;  /* 0x0000000000200947 */ /* 0x004fea0003800000 */
.L_x_82:
[----:B--2---:R2:W4:Y:S02]  /*44d0*/  SYNCS.PHASECHK.TRANS64.TRYWAIT P0, [R0+URZ], R2 ;  /* 0x00000002000075a7 */ /* 0x00452400080011ff */
[----:B----4-:R-:W-:Y:S05]  /*44e0*/  @!P0 NANOSLEEP.SYNCS 0x989680 ;  /* 0x009896800000895d */ /* 0x010fea0003900000 */
[----:B------:R-:W4:Y:S02]  /*44f0*/  @!P0 SYNCS.PHASECHK.TRANS64 P0, [R0+URZ], R2 ;  /* 0x00000002000085a7 */ /* 0x000f2400080010ff */
[----:B----4-:R-:W-:Y:S05]  /*4500*/  @!P0 BRA `(.L_x_82) ;  /* 0xfffffffc00f08947 */ /* 0x010fea000383ffff */
[----:B------:R-:W-:Y:S05]  /*4510*/  BRA `(.L_x_81) ;  /* 0x00000000000c7947 */ /* 0x000fea0003800000 */
.L_x_77:
[----:B------:R-:W-:-:S04]  /*4520*/  UIADD3 UR4, UPT, UPT, UR41, 0x110, URZ ;  /* 0x0000011029047890 */ /* 0x000fc8000fffe0ff */
[----:B------:R-:W-:-:S09]  /*4530*/  UPRMT UR4, UR69, 0x654, UR4 ;  /* 0x0000065445047896 */ /* 0x000fd20008000004 */
[----:B------:R-:W-:Y:S03]  /*4540*/  SYNCS.ARRIVE.TRANS64.RED.A1T0 RZ, [UR4], RZ ;  /* 0x000000ffffff79a7 */ /* 0x000fe60008100404 */
.L_x_81:
[----:B-12---:R-:W-:Y:S01]  /*4550*/  SHF.L.U32 R2, RZ, 0x1f, RZ ;  /* 0x0000001fff027819 */ /* 0x006fe200000006ff */
[----:B------:R-:W-:Y:S01]  /*4560*/  UIADD3 UR4, UPT, UPT, UR41, 0x110, URZ ;  /* 0x0000011029047890 */ /* 0x000fe2000fffe0ff */
[----:B------:R-:W-:Y:S02]  /*4570*/  PLOP3.LUT P0, PT, PT, PT, UP1, 0x80, 0x8 ;  /* 0x000000000008781c */ /* 0x000fe40003f0f018 */
[----:B------:R-:W1:Y:S02]  /*4580*/  SYNCS.PHASECHK.TRANS64.TRYWAIT P1, [UR41+0x110], R2 ;  /* 0x00011002ff0075a7 */ /* 0x000e640008021129 */
[----:B-1----:R-:W-:Y:S09]  /*4590*/  @!P1 BRA `(.L_x_83) ;  /* 0x0000004c002c9947 */ /* 0x002ff20003800000 */
.L_x_180:
[----:B------:R-:W-:Y:S01]  /*45a0*/  @!UP1 UPRMT UR4, UR69, 0x654, UR4 ;  /* 0x0000065445049896 */ /* 0x000fe20008000004 */
[----:B------:R-:W-:Y:S01]  /*45b0*/  UMOV UR5, 0xffff ;  /* 0x0000ffff00057882 */ /* 0x000fe20000000000 */
[----:B------:R-:W-:-:S07]  /*45c0*/  UMOV UR6, 0x1 ;  /* 0x0000000100067882 */ /* 0x000fce0000000000 */
[----:B------:R-:W-:Y:S01]  /*45d0*/  @!P0 SYNCS.ARRIVE.TRANS64.RED.A1T0 RZ, [UR4], RZ ;  /* 0x000000ffffff89a7 */ /* 0x000fe20008100404 */
[----:B------:R-:W-:Y:S01]  /*45e0*/  NOP ;  /* 0x0000000000007918 */ /* 0x000fe20000000000 */
[----:B-1----:R-:W1:Y:S01]  /*45f0*/  LDS R0, [UR8+0x14] ;  /* 0x00001408ff007984 */ /* 0x002e620008000800 */
[----:B------:R-:W-:-:S04]  /*4600*/  ULOP3.LUT UR4, UR67, 0xffff, URZ, 0xc0, !UPT ;  /* 0x0000ffff43047892 */ /* 0x000fc8000f8ec0ff */
[----:B------:R-:W-:-:S04]  /*4610*/  USHF.R.U32.HI UR4, URZ, 0x5, UR4 ;  /* 0x00000005ff047899 */ /* 0x000fc80008011604 */
[----:B------:R-:W-:Y:S02]  /*4620*/  USHF.L.U32 UR5, UR5, UR4, URZ ;  /* 0x0000000405057299 */ /* 0x000fe400080006ff */
[----:B------:R-:W-:-:S04]  /*4630*/  USHF.L.U32 UR4, UR6, UR4, URZ ;  /* 0x0000000406047299 */ /* 0x000fc800080006ff */
[----:B-1----:R-:W-:-:S04]  /*4640*/  LOP3.LUT R0, R0, UR5, RZ, 0xc0, !PT ;  /* 0x0000000500007c12 */ /* 0x002fc8000f8ec0ff */
[----:B------:R-:W-:-:S13]  /*4650*/  ISETP.NE.AND P0, PT, R0, UR5, PT ;  /* 0x0000000500007c0c */ /* 0x000fda000bf05270 */
[----:B------:R-:W-:Y:S05]  /*4660*/  @P0 BRA `(.L_x_84) ;  /* 0x0000000000580947 */ /* 0x000fea0003800000 */
[----:B------:R-:W1:Y:S02]  /*4670*/  LDS R0, [UR8+0x18] ;  /* 0x00001808ff007984 */ /* 0x000e640008000800 */
[----:B-1----:R-:W-:-:S04]  /*4680*/  LOP3.LUT R0, R0, UR4, RZ, 0xc0, !PT ;  /* 0x0000000400007c12 */ /* 0x002fc8000f8ec0ff */
[----:B------:R-:W-:-:S13]  /*4690*/  ISETP.NE.AND P0, PT, R0, UR4, PT ;  /* 0x0000000400007c0c */ /* 0x000fda000bf05270 */
[----:B------:R-:W-:Y:S05]  /*46a0*/  @P0 BRA `(.L_x_85) ;  /* 0x00000000003c0947 */ /* 0x000fea0003800000 */
[----:B------:R-:W1:Y:S01]  /*46b0*/  S2R R2, SR_LANEID ;  /* 0x0000000000027919 */ /* 0x000e620000000000 */
[----:B------:R-:W-:-:S06]  /*46c0*/  ULOP3.LUT UR5, URZ, UR5, URZ, 0x33, !UPT ;  /* 0x00000005ff057292 */ /* 0x000fcc000f8e33ff */
[----:B------:R-:W-:-:S04]  /*46d0*/  IMAD.U32 R0, RZ, RZ, UR5 ;  /* 0x00000005ff007e24 */ /* 0x000fc8000f8e00ff */
[----:B------:R2:W4:Y:S02]  /*46e0*/  REDUX UR7, R0 ;  /* 0x00000000000773c4 */ /* 0x0005240000000000 */
[----:B------:R1:W-:Y:S01]  /*46f0*/  UTCATOMSWS.AND URZ, UR5 ;  /* 0x0000000500ff79e3 */ /* 0x0003e20008000000 */
[----:B--2---:R-:W-:Y:S01]  /*4700*/  LOP3.LUT R0, RZ, UR4, RZ, 0x33, !PT ;  /* 0x00000004ff007c12 */ /* 0x004fe2000f8e33ff */
[----:B------:R-:W-:Y:S02]  /*4710*/  VOTEU.ANY UR4, UPT, PT ;  /* 0x0000000000047886 */ /* 0x000fe400038e0100 */
[----:B------:R-:W-:Y:S02]  /*4720*/  UFLO.U32 UR4, UR4 ;  /* 0x00000004000472bd */ /* 0x000fe400080e0000 */
[----:B------:R-:W2:Y:S04]  /*4730*/  REDUX UR6, R0 ;  /* 0x00000000000673c4 */ /* 0x000ea80000000000 */
[----:B-1----:R-:W-:-:S02]  /*4740*/  ISETP.EQ.U32.AND P0, PT, R2, UR4, PT ;  /* 0x0000000402007c0c */ /* 0x002fc4000bf02070 */
[----:B----4-:R-:W-:-:S11]  /*4750*/  MOV R2, UR7 ;  /* 0x0000000700027c02 */ /* 0x010fd60008000f00 */
[----:B------:R1:W-:Y:S01]  /*4760*/  @P0 ATOMS.AND RZ, [UR8+0x14], R2 ;  /* 0x00001402ffff098c */ /* 0x0003e2000a800008 */
[----:B--2---:R-:W-:-:S05]  /*4770*/  IMAD.U32 R0, RZ, RZ, UR6 ;  /* 0x00000006ff007e24 */ /* 0x004fca000f8e00ff */
[----:B------:R1:W-:Y:S01]  /*4780*/  @P0 ATOMS.AND RZ, [UR8+0x18], R0 ;  /* 0x00001800ffff098c */ /* 0x0003e2000a800008 */
[----:B------:R-:W-:Y:S05]  /*4790*/  BRA `(.L_x_86) ;  /* 0x0000000000147947 */ /* 0x000fea0003800000 */
.L_x_85:
[----:B------:R-:W-:Y:S02]  /*47a0*/  MOV R2, 0x47c0 ;  /* 0x000047c000027802 */ /* 0x000fe40000000f00 */
[----:B---3-5:R-:W-:Y:S05]  /*47b0*/  CALL.REL.NOINC `($__internal_0_$__cuda_sm10x_tcgen05_guardrail_trap_col_being_dealloced_not_returned_by_alloc) ;  /* 0x00000050000c7944 */ /* 0x028fea0003c00000 */
[----:B------:R-:W-:Y:S05]  /*47c0*/  BRA `(.L_x_86) ;  /* 0x0000000000087947 */ /* 0x000fea0003800000 */
.L_x_84:
[----:B------:R-:W-:Y:S02]  /*47d0*/  MOV R2, 0x47f0 ;  /* 0x000047f000027802 */ /* 0x000fe40000000f00 */
[----:B---3-5:R-:W-:Y:S05]  /*47e0*/  CALL.REL.NOINC `($__internal_2_$__cuda_sm10x_tcgen05_guardrail_trap_unallocated_columns_being_dealloced) ;  /* 0x0000005000187944 */ /* 0x028fea0003c00000 */
.L_x_86:
[----:B------:R-:W-:Y:S01]  /*47f0*/  NOP ;  /* 0x0000000000007918 */ /* 0x000fe20000000000 */
[----:B------:R-:W-:Y:S05]  /*4800*/  EXIT ;  /* 0x000000000000794d */ /* 0x000fea0003800000 */
.L_x_57:
[----:B------:R-:W-:-:S09]  /*4810*/  UISETP.NE.OR UP0, UPT, UR20, 0x3, !UP4 ;  /* 0x000000031400788c */ /* 0x000fd2000e705670 */
[----:B------:R-:W-:Y:S05]  /*4820*/  BRA.U UP0, `(.L_x_87) ;  /* 0x00000011007c7547 */ /* 0x000fea000b800000 */
[----:B------:R-:W2:Y:S01]  /*4830*/  LDCU.64 UR4, c[0x0][0x888] ;  /* 0x00011100ff0477ac */ /* 0x000ea20008000a00 */
[----:B------:R-:W3:Y:S01]  /*4840*/  LDC.64 R12, c[0x0][0x348] ;  /* 0x0000d200ff0c7b82 */ /* 0x000ee20000000a00 */
[----:B------:R-:W-:Y:S02]  /*4850*/  HFMA2 R9, -RZ, RZ, 0, 0 ;  /* 0x00000000ff097431 */ /* 0x000fe400000001ff */
[----:B------:R-:W-:Y:S01]  /*4860*/  IMAD.MOV.U32 R11, RZ, RZ, 0x1 ;  /* 0x00000001ff0b7424 */ /* 0x000fe200078e00ff */
[----:B------:R-:W4:Y:S01]  /*4870*/  LDCU UR38, c[0x0][0x370] ;  /* 0x00006e00ff2677ac */ /* 0x000f220008000800 */
[----:B------:R-:W-:Y:S01]  /*4880*/  IMAD.MOV.U32 R10, RZ, RZ, RZ ;  /* 0x000000ffff0a7224 */ /* 0x000fe200078e00ff */
[----:B------:R-:W-:Y:S01]  /*4890*/  MOV R3, 0x2000 ;  /* 0x0000200000037802 */ /* 0x000fe20000000f00 */
[----:B------:R-:W4:Y:S01]  /*48a0*/  LDCU.128 UR48, c[0x0][0xb10] ;  /* 0x00016200ff3077ac */ /* 0x000f220008000c00 */
[----:B------:R-:W1:Y:S01]  /*48b0*/  LDCU UR37, c[0x0][0x374] ;  /* 0x00006e80ff2577ac */ /* 0x000e620008000800 */
[----:B------:R-:W1:Y:S01]  /*48c0*/  LDCU.64 UR30, c[0x0][0x890] ;  /* 0x00011200ff1e77ac */ /* 0x000e620008000a00 */
[----:B------:R-:W1:Y:S01]  /*48d0*/  LDCU UR15, c[0x0][0xb0c] ;  /* 0x00016180ff0f77ac */ /* 0x000e620008000800 */
[----:B--2---:R-:W-:Y:S01]  /*48e0*/  UISETP.NE.U32.AND UP0, UPT, UR4, URZ, UPT ;  /* 0x000000ff0400728c */ /* 0x004fe2000bf05070 */
[----:B------:R-:W2:Y:S01]  /*48f0*/  LDCU UR44, c[0x0][0xb20] ;  /* 0x00016400ff2c77ac */ /* 0x000ea20008000800 */
[----:B------:R-:W2:Y:S01]  /*4900*/  LDCU UR4, c[0x0][0xb30] ;  /* 0x00016600ff0477ac */ /* 0x000ea20008000800 */
[----:B------:R-:W-:Y:S01]  /*4910*/  UMOV UR21, 0x400 ;  /* 0x0000040000157882 */ /* 0x000fe20000000000 */
[----:B----4-:R-:W-:-:S02]  /*4920*/  UIMAD.WIDE.U32 UR6, UR38, UR48, URZ ;  /* 0x00000030260672a5 */ /* 0x010fc4000f8e00ff */
[----:B-1----:R-:W-:Y:S02]  /*4930*/  UIMAD.WIDE.U32 UR8, UR37, UR51, URZ ;  /* 0x00000033250872a5 */ /* 0x002fe4000f8e00ff */
[----:B------:R-:W-:Y:S02]  /*4940*/  ULEA UR21, UR47, UR21, 0x18 ;  /* 0x000000152f157291 */ /* 0x000fe4000f8ec0ff */
[----:B------:R-:W-:Y:S02]  /*4950*/  UISETP.NE.U32.AND UP6, UPT, UR30, URZ, UPT ;  /* 0x000000ff1e00728c */ /* 0x000fe4000bfc5070 */
[----:B------:R-:W-:Y:S02]  /*4960*/  UIADD3 UR39, UPT, UPT, UR21, 0x58, URZ ;  /* 0x0000005815277890 */ /* 0x000fe4000fffe0ff */
[----:B------:R-:W-:Y:S02]  /*4970*/  UISETP.NE.AND.EX UP5, UPT, UR5, URZ, UPT, UP0 ;  /* 0x000000ff0500728c */ /* 0x000fe4000bfa5300 */
[----:B------:R-:W-:Y:S01]  /*4980*/  UISETP.NE.AND UP0, UPT, UR42, 0x1, UPT ;  /* 0x000000012a00788c */ /* 0x000fe2000bf05270 */
[----:B------:R-:W-:Y:S01]  /*4990*/  UMOV UR6, UR7 ;  /* 0x0000000700067c82 */ /* 0x000fe20008000000 */
[----:B------:R-:W-:Y:S01]  /*49a0*/  UMOV UR40, UR9 ;  /* 0x0000000900287c82 */ /* 0x000fe20008000000 */
[----:B------:R-:W-:-:S02]  /*49b0*/  UISETP.NE.AND UP0, UPT, UR15, 0x1, UPT ;  /* 0x000000010f00788c */ /* 0x000fc4000bf05270 */
[----:B------:R-:W-:Y:S02]  /*49c0*/  UPLOP3.LUT UP4, UPT, UPT, UPT, UPT, 0x40, 0x4 ;  /* 0x000000000004789c */ /* 0x000fe40003f8e870 */
[----:B------:R-:W-:Y:S01]  /*49d0*/  UISETP.GE.AND UP2, UPT, UR42, 0x1, UPT ;  /* 0x000000012a00788c */ /* 0x000fe2000bf46270 */
[----:B------:R-:W1:Y:S01]  /*49e0*/  LDCU.64 UR22, c[0x0][0xb28] ;  /* 0x00016500ff1677ac */ /* 0x000e620008000a00 */
[----:B------:R-:W-:Y:S02]  /*49f0*/  UISETP.NE.AND.EX UP6, UPT, UR31, URZ, UPT, UP6 ;  /* 0x000000ff1f00728c */ /* 0x000fe4000bfc5360 */
[----:B------:R-:W-:Y:S02]  /*4a00*/  UIADD3 UR33, UPT, UPT, UR21, 0x40, URZ ;  /* 0x0000004015217890 */ /* 0x000fe4000fffe0ff */
[----:B------:R-:W-:Y:S02]  /*4a10*/  UIADD3 UR25, UPT, UPT, UR21, 0x48, URZ ;  /* 0x0000004815197890 */ /* 0x000fe4000fffe0ff */
[----:B------:R-:W-:-:S02]  /*4a20*/  UIADD3 UR17, UPT, UPT, UR21, 0x50, URZ ;  /* 0x0000005015117890 */ /* 0x000fc4000fffe0ff */
[----:B------:R-:W-:Y:S02]  /*4a30*/  UPRMT UR39, UR47, 0x654, UR39 ;  /* 0x000006542f277896 */ /* 0x000fe40008000027 */
[----:B------:R-:W-:Y:S02]  /*4a40*/  USHF.R.U32.HI UR41, URZ, UR49, UR6 ;  /* 0x00000031ff297299 */ /* 0x000fe40008011606 */
[----:B--2---:R-:W-:Y:S02]  /*4a50*/  USHF.R.U32.HI UR40, URZ, UR44, UR40 ;  /* 0x0000002cff287299 */ /* 0x004fe40008011628 */
[----:B------:R-:W-:Y:S02]  /*4a60*/  UISETP.NE.AND UP0, UPT, UR50, 0x1, UPT ;  /* 0x000000013200788c */ /* 0x000fe4000bf05270 */
[----:B---3--:R-:W-:-:S11]  /*4a70*/  UISETP.NE.AND UP3, UPT, UR4, 0x1, UPT ;  /* 0x000000010400788c */ /* 0x008fd6000bf65270 */
.L_x_98:
[C---:B------:R-:W-:Y:S02]  /*4a80*/  LEA R8, R10.reuse, UR21, 0x3 ;  /* 0x000000150a087c11 */ /* 0x040fe4000f8e18ff */
[----:B------:R-:W-:Y:S02]  /*4a90*/  SHF.L.U32 R0, R9, 0x1f, RZ ;  /* 0x0000001f09007819 */ /* 0x000fe400000006ff */
[----:B------:R-:W-:Y:S02]  /*4aa0*/  LEA R4, R10, UR21, 0x4 ;  /* 0x000000150a047c11 */ /* 0x000fe4000f8e20ff */
[----:B--2---:R-:W2:Y:S02]  /*4ab0*/  SYNCS.PHASECHK.TRANS64.TRYWAIT P0, [R8+URZ+0x90], R0 ;  /* 0x00009000080075a7 */ /* 0x004ea400080011ff */
[----:B--2---:R-:W-:Y:S05]  /*4ac0*/  @!P0 BRA `(.L_x_88) ;  /* 0x0000004400f88947 */ /* 0x004fea0003800000 */
.L_x_181:
[----:B------:R-:W3:Y:S01]  /*4ad0*/  LDS.128 R4, [R4+0x120] ;  /* 0x0001200004047984 */ /* 0x000ee20000000c00 */
[----:B------:R-:W-:Y:S01]  /*4ae0*/  UISETP.GE.AND UP0, UPT, UR42, 0x1, UPT ;  /* 0x000000012a00788c */ /* 0x000fe2000bf06270 */
[----:B------:R-:W-:Y:S01]  /*4af0*/  @!PT LDS RZ, [RZ] ;  /* 0x00000000fffff984 */ /* 0x000fe20000000800 */
[----:B------:R-:W-:Y:S01]  /*4b00*/  @!PT LDS RZ, [RZ] ;  /* 0x00000000fffff984 */ /* 0x000fe20000000800 */
[----:B------:R-:W-:Y:S01]  /*4b10*/  @!PT LDS RZ, [RZ] ;  /* 0x00000000fffff984 */ /* 0x000fe20000000800 */
[----:B------:R-:W-:Y:S01]  /*4b20*/  @!PT LDS RZ, [RZ] ;  /* 0x00000000fffff984 */ /* 0x000fe20000000800 */
[----:B------:R4:W-:Y:S06]  /*4b30*/  MEMBAR.ALL.CTA ;  /* 0x0000000000007992 */ /* 0x0009ec0000008000 */
[----:B----4-:R-:W4:Y:S01]  /*4b40*/  FENCE.VIEW.ASYNC.S ;  /* 0x00000000000073c6 */ /* 0x010f220000000000 */
[----:B---3--:R-:W-:Y:S11]  /*4b50*/  LOP3.LUT P0, RZ, R6, 0x1, RZ, 0xc0, !PT ;  /* 0x0000000106ff7812 */ /* 0x008ff6000780c0ff */
[----:B------:R-:W-:Y:S02]  /*4b60*/  @!UPT UIADD3 URZ, UPT, UPT, URZ, URZ, URZ ;  /* 0x000000fffffff290 */ /* 0x000fe4000fffe0ff */
[----:B----4-:R-:W-:Y:S01]  /*4b70*/  VOTEU.ANY UP2, P0 ;  /* 0x0000000000ff7886 */ /* 0x010fe20000040100 */
[----:B------:R-:W-:Y:S11]  /*4b80*/  PLOP3.LUT P0, PT, PT, PT, UP2, 0x80, 0x8 ;  /* 0x000000000008781c */ /* 0x000ff60003f0f028 */
[----:B------:R-:W-:Y:S02]  /*4b90*/  @!UPT UIADD3 URZ, UPT, UPT, URZ, URZ, URZ ;  /* 0x000000fffffff290 */ /* 0x000fe4000fffe0ff */
[----:B--2---:R-:W-:Y:S02]  /*4ba0*/  @P0 SHF.R.U32.HI R0, RZ, 0x10, R5 ;  /* 0x00000010ff000819 */ /* 0x004fe40000011605 */
[----:B------:R-:W-:Y:S02]  /*4bb0*/  @P0 MOV R2, R4 ;  /* 0x0000000400020202 */ /* 0x000fe40000000f00 */
[----:B------:R-:W-:Y:S01]  /*4bc0*/  @P0 R2UR UR4, R0 ;  /* 0x00000000000402ca */ /* 0x000fe200000e0000 */
[----:B------:R-:W-:Y:S01]  /*4bd0*/  VIADD R0, R8, 0xa0 ;  /* 0x000000a008007836 */ /* 0x000fe20000000000 */
[----:B------:R-:W-:Y:S02]  /*4be0*/  @P0 LOP3.LUT R4, R5, 0xffff, RZ, 0xc0, !PT ;  /* 0x0000ffff05040812 */ /* 0x000fe400078ec0ff */
[----:B------:R-:W-:Y:S02]  /*4bf0*/  @P0 R2UR UR6, R2 ;  /* 0x00000000020602ca */ /* 0x000fe400000e0000 */
[----:B------:R-:W-:Y:S02]  /*4c00*/  PRMT R0, RZ, 0x654, R0 ;  /* 0x00000654ff007816 */ /* 0x000fe40000000000 */
[----:B------:R-:W-:Y:S02]  /*4c10*/  @P0 R2UR UR5, R4 ;  /* 0x00000000040502ca */ /* 0x000fe400000e0000 */
[----:B------:R2:W-:Y:S03]  /*4c20*/  SYNCS.ARRIVE.TRANS64.RED.A1T0 RZ, [R0+URZ], RZ ;  /* 0x000000ff00ff79a7 */ /* 0x0005e600081004ff */
[----:B------:R-:W-:Y:S04]  /*4c30*/  @UP2 UMOV UR29, UR4 ;  /* 0x00000004001d2c82 */ /* 0x000fe80008000000 */
[----:B------:R-:W-:Y:S04]  /*4c40*/  @UP2 UMOV UR14, UR6 ;  /* 0x00000006000e2c82 */ /* 0x000fe80008000000 */
[----:B------:R-:W-:Y:S01]  /*4c50*/  @UP2 UMOV UR13, UR5 ;  /* 0x00000005000d2c82 */ /* 0x000fe20008000000 */
[----:B------:R-:W-:Y:S05]  /*4c60*/  BRA.U !UP0, `(.L_x_89) ;  /* 0x0000000108c07547 */ /* 0x000fea000b800000 */
[----:B------:R-:W-:Y:S02]  /*4c70*/  UIMAD.WIDE.U32 UR18, UR13, UR51, URZ ;  /* 0x000000330d1272a5 */ /* 0x000fe4000f8e00ff */
[----:B------:R-:W-:Y:S02]  /*4c80*/  UP2UR UR16, UPR, URZ, 0x4 ;  /* 0x00000004ff107883 */ /* 0x000fe40008000000 */
[----:B------:R-:W-:Y:S02]  /*4c90*/  UISETP.NE.AND UP2, UPT, UR50, 0x1, UPT ;  /* 0x000000013200788c */ /* 0x000fe4000bf45270 */
[----:B------:R-:W-:Y:S02]  /*4ca0*/  UIMAD.WIDE.U32 UR26, UR14, UR48, URZ ;  /* 0x000000300e1a72a5 */ /* 0x000fe4000f8e00ff */
[----:B------:R-:W-:Y:S02]  /*4cb0*/  USEL UR4, UR37, UR40, !UP2 ;  /* 0x0000002825047287 */ /* 0x000fe4000d000000 */
[----:B------:R-:W-:Y:S02]  /*4cc0*/  UISETP.NE.AND UP0, UPT, UR15, 0x1, UPT ;  /* 0x000000010f00788c */ /* 0x000fe4000bf05270 */
[----:B------:R-:W-:Y:S02]  /*4cd0*/  UP2UR UR20, UPR, URZ, 0x2 ;  /* 0x00000002ff147883 */ /* 0x000fe40008000000 */
[----:B------:R-:W-:Y:S02]  /*4ce0*/  UISETP.NE.AND UP1, UPT, UR42, 0x1, UPT ;  /* 0x000000012a00788c */ /* 0x000fe4000bf25270 */
[----:B-1----:R-:W-:Y:S02]  /*4cf0*/  UIMAD.WIDE.U32 UR8, UR4, UR22, URZ ;  /* 0x00000016040872a5 */ /* 0x002fe4000f8e00ff */
[----:B------:R-:W-:Y:S01]  /*4d00*/  USEL UR7, UR38, UR41, !UP0 ;  /* 0x0000002926077287 */ /* 0x000fe2000c000000 */
[----:B------:R-:W-:Y:S02]  /*4d10*/  UMOV UR5, UR19 ;  /* 0x0000001300057c82 */ /* 0x000fe40008000000 */
[----:B------:R-:W-:Y:S02]  /*4d20*/  USHF.R.U32.HI UR6, URZ, UR44, UR5 ;  /* 0x0000002cff067299 */ /* 0x000fe40008011605 */
[----:B------:R-:W-:Y:S02]  /*4d30*/  UIMAD.WIDE.U32 UR10, UR7, UR22, URZ ;  /* 0x00000016070a72a5 */ /* 0x000fe4000f8e00ff */
[----:B------:R-:W-:Y:S02]  /*4d40*/  USEL UR6, UR13, UR6, !UP2 ;  /* 0x000000060d067287 */ /* 0x000fe4000d000000 */
[----:B------:R-:W-:Y:S01]  /*4d50*/  UISETP.NE.AND UP2, UPT, UR16, URZ, UPT ;  /* 0x000000ff1000728c */ /* 0x000fe2000bf45270 */
[----:B------:R-:W-:Y:S02]  /*4d60*/  UMOV UR5, UR27 ;  /* 0x0000001b00057c82 */ /* 0x000fe40008000000 */
[----:B------:R-:W-:Y:S03]  /*4d70*/  USHF.R.U32.HI UR12, URZ, UR49, UR5 ;  /* 0x00000031ff0c7299 */ /* 0x000fe60008011605 */
[----:B------:R-:W-:Y:S02]  /*4d80*/  UMOV UR5, UR9 ;  /* 0x0000000900057c82 */ /* 0x000fe40008000000 */
[----:B------:R-:W-:Y:S03]  /*4d90*/  @UP1 USHF.R.U32.HI UR4, URZ, UR23, UR5 ;  /* 0x00000017ff041299 */ /* 0x000fe60008011605 */
[----:B------:R-:W-:Y:S01]  /*4da0*/  UMOV UR5, UR11 ;  /* 0x0000000b00057c82 */ /* 0x000fe20008000000 */
[----:B------:R-:W-:Y:S02]  /*4db0*/  UIMAD UR4, UR42, UR4, URZ ;  /* 0x000000042a0472a4 */ /* 0x000fe4000f8e02ff */
[----:B------:R-:W-:Y:S02]  /*4dc0*/  @UP1 USHF.R.U32.HI UR7, URZ, UR23, UR5 ;  /* 0x00000017ff071299 */ /* 0x000fe40008011605 */
[----:B------:R-:W-:Y:S02]  /*4dd0*/  USEL UR5, UR14, UR12, !UP0 ;  /* 0x0000000c0e057287 */ /* 0x000fe4000c000000 */
[----:B------:R-:W-:Y:S02]  /*4de0*/  UIMAD.WIDE.U32 UR10, UR6, UR22, URZ ;  /* 0x00000016060a72a5 */ /* 0x000fe4000f8e00ff */
[----:B------:R-:W-:Y:S02]  /*4df0*/  UIMAD UR8, UR42, UR7, URZ ;  /* 0x000000072a0872a4 */ /* 0x000fe4000f8e02ff */
[----:B------:R-:W-:Y:S03]  /*4e00*/  UISETP.GE.AND UP0, UPT, UR6, UR4, UPT ;  /* 0x000000040600728c */ /* 0x000fe6000bf06270 */
[----:B------:R-:W-:Y:S01]  /*4e10*/  UMOV UR4, UR11 ;  /* 0x0000000b00047c82 */ /* 0x000fe20008000000 */
[----:B------:R-:W-:Y:S02]  /*4e20*/  UISETP.GE.OR UP0, UPT, UR5, UR8, UP0 ;  /* 0x000000080500728c */ /* 0x000fe40008706670 */
[----:B------:R-:W-:Y:S02]  /*4e30*/  USHF.R.U32.HI UR4, URZ, UR23, UR4 ;  /* 0x00000017ff047299 */ /* 0x000fe40008011604 */
[----:B------:R-:W-:Y:S02]  /*4e40*/  UIMAD.WIDE.U32 UR8, UR5, UR22, URZ ;  /* 0x00000016050872a5 */ /* 0x000fe4000f8e00ff */
[----:B------:R-:W-:Y:S04]  /*4e50*/  USEL UR10, UR6, UR4, !UP1 ;  /* 0x00000004060a7287 */ /* 0x000fe8000c800000 */
[----:B------:R-:W-:Y:S01]  /*4e60*/  UIADD3 UR11, UPT, UPT, -UR10, URZ, URZ ;  /* 0x000000ff0a0b7290 */ /* 0x000fe2000fffe1ff */
[----:B------:R-:W-:Y:S02]  /*4e70*/  @!UP0 UMOV UR4, UR9 ;  /* 0x0000000900048c82 */ /* 0x000fe40008000000 */
[----:B------:R-:W-:Y:S02]  /*4e80*/  @!UP0 USHF.R.U32.HI UR4, URZ, UR23, UR4 ;  /* 0x00000017ff048299 */ /* 0x000fe40008011604 */
[----:B------:R-:W-:Y:S02]  /*4e90*/  UIMAD UR8, UR42, UR11, UR6 ;  /* 0x0000000b2a0872a4 */ /* 0x000fe4000f8e0206 */
[----:B------:R-:W-:Y:S02]  /*4ea0*/  @!UP0 USEL UR4, UR5, UR4, !UP1 ;  /* 0x0000000405048287 */ /* 0x000fe4000c800000 */
[----:B------:R-:W-:Y:S02]  /*4eb0*/  UISETP.NE.AND UP1, UPT, UR20, URZ, UPT ;  /* 0x000000ff1400728c */ /* 0x000fe4000bf25270 */
[----:B------:R-:W-:Y:S02]  /*4ec0*/  @!UP0 UIMAD UR8, UR7, UR8, UR4 ;  /* 0x00000008070882a4 */ /* 0x000fe4000f8e0204 */
[----:B------:R-:W-:Y:S02]  /*4ed0*/  @!UP0 UIADD3 UR9, UPT, UPT, UR10, -UR4, URZ ;  /* 0x800000040a098290 */ /* 0x000fe4000fffe0ff */
[----:B------:R-:W-:Y:S02]  /*4ee0*/  UIADD3 UR4, UPT, UPT, -UR5, URZ, URZ ;  /* 0x000000ff05047290 */ /* 0x000fe4000fffe1ff */
[----:B------:R-:W-:Y:S02]  /*4ef0*/  UIADD3 UR7, UPT, UPT, -UR6, URZ, URZ ;  /* 0x000000ff06077290 */ /* 0x000fe4000fffe1ff */
[----:B------:R-:W-:Y:S02]  /*4f00*/  @!UP0 UIMAD UR6, UR9, UR42, UR5 ;  /* 0x0000002a090682a4 */ /* 0x000fe4000f8e0205 */
[----:B------:R-:W-:Y:S02]  /*4f10*/  UIMAD UR14, UR15, UR4, UR14 ;  /* 0x000000040f0e72a4 */ /* 0x000fe4000f8e020e */
[----:B------:R-:W-:Y:S01]  /*4f20*/  UIMAD UR13, UR50, UR7, UR13 ;  /* 0x00000007320d72a4 */ /* 0x000fe2000f8e020d */
[----:B------:R-:W-:Y:S02]  /*4f30*/  @!UP0 UMOV UR5, UR8 ;  /* 0x0000000800058c82 */ /* 0x000fe40008000000 */
[----:B------:R-:W-:Y:S02]  /*4f40*/  UIMAD UR14, UR5, UR15, UR14 ;  /* 0x0000000f050e72a4 */ /* 0x000fe4000f8e020e */
[----:B------:R-:W-:Y:S11]  /*4f50*/  UIMAD UR13, UR6, UR50, UR13 ;  /* 0x00000032060d72a4 */ /* 0x000ff6000f8e020d */
[----:B------:R-:W-:Y:S01]  /*4f60*/  @!UPT UIADD3 URZ, UPT, UPT, URZ, URZ, URZ ;  /* 0x000000fffffff290 */ /* 0x000fe2000fffe0ff */
.L_x_89:
[----:B------:R-:W3:Y:S01]  /*4f70*/  @!UP3 LDCU.128 UR8, c[0x0][0xb10] ;  /* 0x00016200ff08b7ac */ /* 0x000ee20008000c00 */
[----:B------:R-:W-:Y:S02]  /*4f80*/  ISETP.NE.U32.AND P0, PT, RZ, UR30, PT ;  /* 0x0000001eff007c0c */ /* 0x000fe4000bf05070 */
[----:B------:R-:W-:Y:S02]  /*4f90*/  SHF.L.U32 R4, R11, 0x1f, RZ ;  /* 0x0000001f0b047819 */ /* 0x000fe400000006ff */
[----:B------:R-:W-:Y:S01]  /*4fa0*/  ISETP.NE.AND.EX P0, PT, RZ, UR31, PT, P0 ;  /* 0x0000001fff007c0c */ /* 0x000fe2000bf05300 */
[----:B------:R-:W4:Y:S01]  /*4fb0*/  @!UP3 LDCU UR5, c[0x0][0xb0c] ;  /* 0x00016180ff05b7ac */ /* 0x000f220008000800 */
[----:B------:R-:W-:Y:S02]  /*4fc0*/  USHF.L.U32 UR35, UR24, 0x7, URZ ;  /* 0x0000000718237899 */ /* 0x000fe400080006ff */
[----:B------:R-:W-:Y:S02]  /*4fd0*/  USHF.L.U32 UR34, UR28, 0x6, URZ ;  /* 0x000000061c227899 */ /* 0x000fe400080006ff */
[----:B---3--:R-:W-:Y:S07]  /*4fe0*/  UIMAD.WIDE.U32 UR6, UR14, UR8, URZ ;  /* 0x000000080e0672a5 */ /* 0x008fee000f8e00ff */
[----:B------:R-:W-:Y:S01]  /*4ff0*/  @!UP3 UMOV UR4, UR7 ;  /* 0x000000070004bc82 */ /* 0x000fe20008000000 */
[----:B----4-:R-:W-:Y:S02]  /*5000*/  @!UP3 UISETP.NE.AND UP0, UPT, UR5, 0x1, UPT ;  /* 0x000000010500b88c */ /* 0x010fe4000bf05270 */
[----:B------:R-:W-:Y:S02]  /*5010*/  @!UP3 USHF.R.U32.HI UR4, URZ, UR9, UR4 ;  /* 0x00000009ff04b299 */ /* 0x000fe40008011604 */
[----:B------:R-:W-:Y:S02]  /*5020*/  UIMAD.WIDE.U32 UR6, UR13, UR11, URZ ;  /* 0x0000000b0d0672a5 */ /* 0x000fe4000f8e00ff */
[----:B------:R-:W-:Y:S02]  /*5030*/  @!UP3 USEL UR8, UR14, UR4, !UP0 ;  /* 0x000000040e08b287 */ /* 0x000fe4000c000000 */
[----:B------:R-:W-:Y:S03]  /*5040*/  @!UP3 UISETP.NE.AND UP0, UPT, UR10, 0x1, UPT ;  /* 0x000000010a00b88c */ /* 0x000fe6000bf05270 */
[----:B------:R-:W-:Y:S02]  /*5050*/  @!UP3 UMOV UR6, UR7 ;  /* 0x000000070006bc82 */ /* 0x000fe40008000000 */
[----:B------:R-:W3:Y:S02]  /*5060*/  @!UP3 LDCU UR4, c[0x0][0xb20] ;  /* 0x00016400ff04b7ac */ /* 0x000ee40008000800 */
[----:B---3--:R-:W-:Y:S04]  /*5070*/  @!UP3 USHF.R.U32.HI UR6, URZ, UR4, UR6 ;  /* 0x00000004ff06b299 */ /* 0x008fe80008011606 */
[----:B------:R-:W-:Y:S04]  /*5080*/  @!UP3 USEL UR6, UR13, UR6, !UP0 ;  /* 0x000000060d06b287 */ /* 0x000fe8000c000000 */
[----:B------:R-:W-:Y:S02]  /*5090*/  @!UP3 UIADD3 UR4, UPT, UPT, -UR8, UR6, URZ ;  /* 0x000000060804b290 */ /* 0x000fe4000fffe1ff */
[----:B------:R-:W-:Y:S02]  /*50a0*/  @!UP3 UIADD3 UR6, UPT, UPT, UR8, -UR6, URZ ;  /* 0x800000060806b290 */ /* 0x000fe4000fffe0ff */
[----:B------:R-:W-:Y:S02]  /*50b0*/  @!UP3 UIMAD UR14, UR4, UR5, UR14 ;  /* 0x00000005040eb2a4 */ /* 0x000fe4000f8e020e */
[----:B------:R-:W-:Y:S01]  /*50c0*/  @!UP3 UIMAD UR13, UR6, UR10, UR13 ;  /* 0x0000000a060db2a4 */ /* 0x000fe2000f8e020d */
[----:B------:R-:W-:Y:S11]  /*50d0*/  BRA.U UP4, `(.L_x_90) ;  /* 0x0000000104107547 */ /* 0x000ff6000b800000 */
[----:B------:R-:W-:Y:S04]  /*50e0*/  MOV R2, UR43 ;  /* 0x0000002b00027c02 */ /* 0x000fe80008000f00 */
[----:B------:R-:W-:Y:S04]  /*50f0*/  SHF.L.U32 R2, R2, 0x1f, RZ ;  /* 0x0000001f02027819 */ /* 0x000fe800000006ff */
[----:B------:R-:W3:Y:S02]  /*5100*/  SYNCS.PHASECHK.TRANS64.TRYWAIT P1, [UR21+0x88], R2 ;  /* 0x00008802ff0075a7 */ /* 0x000ee40008021115 */
[----:B---3--:R-:W-:Y:S05]  /*5110*/  @!P1 BRA `(.L_x_91) ;  /* 0x0000004000789947 */ /* 0x008fea0003800000 */
.L_x_90:
[----:B------:R-:W-:Y:S05]  /*5120*/  BRA.U !UP6, `(.L_x_92) ;  /* 0x000000010e387547 */ /* 0x000fea000b800000 */
[----:B------:R-:W-:Y:S01]  /*5130*/  UPLOP3.LUT UP1, UPT, UPT, UPT, UP5, 0x80, 0x8 ;  /* 0x000000000008789c */ /* 0x000fe20003f2f050 */
[----:B--2---:R-:W-:Y:S01]  /*5140*/  HFMA2 R0, -RZ, RZ, 0, 5.9604644775390625e-08 ;  /* 0x00000001ff007431 */ /* 0x004fe200000001ff */
[----:B------:R-:W2:Y:S01]  /*5150*/  LDCU.64 UR8, c[0x0][0x358] ;  /* 0x00006b00ff0877ac */ /* 0x000ea20008000a00 */
[----:B------:R-:W-:Y:S03]  /*5160*/  IMAD.MOV.U32 R26, RZ, RZ, 0x1 ;  /* 0x00000001ff1a7424 */ /* 0x000fe600078e00ff */
[----:B------:R-:W-:Y:S05]  /*5170*/  PLOP3.LUT P1, PT, PT, PT, UP1, 0x80, 0x8 ;  /* 0x000000000008781c */ /* 0x000fea0003f2f018 */
[----:B------:R-:W3:Y:S01]  /*5180*/  @UP1 LDCU.64 UR4, c[0x0][0x888] ;  /* 0x00011100ff0417ac */ /* 0x000ee20008000a00 */
[----:B------:R-:W-:Y:S07]  /*5190*/  @UP1 UIMAD UR6, UR36, UR30, URZ ;  /* 0x0000001e240612a4 */ /* 0x000fee000f8e02ff */
[----:B------:R-:W-:Y:S01]  /*51a0*/  @!P1 PRMT R26, R0, 0x7610, R26 ;  /* 0x00007610001a9816 */ /* 0x000fe2000000001a */
[----:B---3--:R-:W-:Y:S06]  /*51b0*/  @UP1 UIMAD.WIDE UR4, UR6, 0x4, UR4 ;  /* 0x00000004060418a5 */ /* 0x008fec000f8e0204 */
[----:B------:R-:W-:Y:S01]  /*51c0*/  IMAD.U32 R6, RZ, RZ, UR4 ;  /* 0x00000004ff067e24 */ /* 0x000fe2000f8e00ff */
[----:B------:R-:W-:Y:S04]  /*51d0*/  MOV R7, UR5 ;  /* 0x0000000500077c02 */ /* 0x000fe80008000f00 */
[----:B------:R-:W3:Y:S01]  /*51e0*/  @!UP1 LDCU UR4, c[0x0][0x880] ;  /* 0x00011000ff0497ac */ /* 0x000ee20008000800 */
[----:B--2--5:R4:W5:Y:S02]  /*51f0*/  @P1 LDG.E R27, desc[UR8][R6.64] ;  /* 0x00000008061b1981 */ /* 0x024964000c1e1900 */
[----:B---34-:R-:W-:Y:S07]  /*5200*/  @!P1 IMAD.U32 R27, RZ, RZ, UR4 ;  /* 0x00000004ff1b9e24 */ /* 0x018fee000f8e00ff */
.L_x_92:
[----:B-----5:R-:W-:Y:S01]  /*5210*/  @!P0 FSETP.EQ.AND P2, PT, R27, RZ, PT ;  /* 0x000000ff1b00820b */ /* 0x020fe20003f42000 */
[----:B------:R-:W-:Y:S01]  /*5220*/  @!UPT UIADD3 URZ, UPT, UPT, URZ, URZ, URZ ;  /* 0x000000fffffff290 */ /* 0x000fe2000fffe0ff */
[----:B------:R-:W-:Y:S11]  /*5230*/  @!P0 BRA `(.L_x_93) ;  /* 0x0000000000148947 */ /* 0x000ff60003800000 */
[----:B------:R-:W-:Y:S02]  /*5240*/  LOP3.LUT P0, RZ, R26, 0xff, RZ, 0xc0, !PT ;  /* 0x000000ff1aff7812 */ /* 0x000fe4000780c0ff */
[----:B------:R-:W-:Y:S04]  /*5250*/  PLOP3.LUT P2, PT, PT, PT, UP1, 0x80, 0x8 ;  /* 0x000000000008781c */ /* 0x000fe80003f4f018 */
[----:B------:R-:W-:Y:S07]  /*5260*/  PLOP3.LUT P2, PT, P2, PT, PT, 0x8, 0x80 ;  /* 0x000000000080781c */ /* 0x000fee000174e170 */
[----:B------:R-:W-:Y:S11]  /*5270*/  @P0 FSETP.EQ.AND P2, PT, R27, RZ, PT ;  /* 0x000000ff1b00020b */ /* 0x000ff60003f42000 */
[----:B------:R-:W-:Y:S02]  /*5280*/  @!UPT UIADD3 URZ, UPT, UPT, URZ, URZ, URZ ;  /* 0x000000fffffff290 */ /* 0x000fe4000fffe0ff */
.L_x_93:
[----:B------:R-:W3:Y:S01]  /*5290*/  SYNCS.PHASECHK.TRANS64.TRYWAIT P0, [UR21+0x60], R4 ;  /* 0x00006004ff0075a7 */ /* 0x000ee20008001115 */
[----:B------:R-:W-:Y:S04]  /*52a0*/  ELECT P1, URZ, PT ;  /* 0x0000000000ff782f */ /* 0x000fe80003820000 */
[----:B------:R-:W-:Y:S01]  /*52b0*/  PLOP3.LUT P1, PT, P2, P1, PT, 0xf2, 0x2f ;  /* 0x00000000002f781c */ /* 0x000fe20001723e72 */
[----:B------:R-:W-:Y:S01]  /*52c0*/  @!UPT UIADD3 URZ, UPT, UPT, URZ, URZ, URZ ;  /* 0x000000fffffff290 */ /* 0x000fe2000fffe0ff */
[----:B---3--:R-:W-:Y:S11]  /*52d0*/  @!P0 BRA `(.L_x_94) ;  /* 0x0000004000208947 */ /* 0x008ff60003800000 */
.L_x_184:
[----:B--2---:R-:W-:Y:S01]  /*52e0*/  @!P1 IADD3 R2, P0, PT, R12, 0x580, RZ ;  /* 0x000005800c029810 */ /* 0x004fe20007f1e0ff */
[----:B------:R-:W-:Y:S01]  /*52f0*/  VOTEU.ALL UP0, P1 ;  /* 0x0000000000ff7886 */ /* 0x000fe20000800000 */
[----:B------:R-:W-:Y:S01]  /*5300*/  UMOV UR6, 0x0 ;  /* 0x0000000000067882 */ /* 0x000fe20000000000 */
[----:B------:R-:W-:Y:S01]  /*5310*/  UMOV UR7, 0x10000000 ;  /* 0x1000000000077882 */ /* 0x000fe20000000000 */
[----:B------:R-:W-:Y:S01]  /*5320*/  @!P1 R2UR UR5, R2 ;  /* 0x00000000020592ca */ /* 0x000fe200000e0000 */
[----:B------:R-:W-:Y:S01]  /*5330*/  @!P1 IMAD.X R0, RZ, RZ, R13, P0 ;  /* 0x000000ffff009224 */ /* 0x000fe200000e060d */
[----:B------:R-:W-:Y:S01]  /*5340*/  @!UP0 UIADD3 UR32, UPT, UPT, UR21, 0x200, URZ ;  /* 0x0000020015208890 */ /* 0x000fe2000fffe0ff */
[----:B------:R-:W-:Y:S03]  /*5350*/  VOTEU.ALL UP0, P1 ;  /* 0x0000000000ff7886 */ /* 0x000fe60000800000 */
[----:B------:R-:W-:Y:S01]  /*5360*/  @!P1 R2UR UR4, R0 ;  /* 0x00000000000492ca */ /* 0x000fe200000e0000 */
[----:B------:R-:W-:Y:S06]  /*5370*/  @!P1 IMAD.MOV.U32 R0, RZ, RZ, 0x2000 ;  /* 0x00002000ff009424 */ /* 0x000fec00078e00ff */
[----:B------:R-:W-:Y:S06]  /*5380*/  IMAD.U32 R6, RZ, RZ, UR5 ;  /* 0x00000005ff067e24 */ /* 0x000fec000f8e00ff */
[----:B------:R-:W-:Y:S01]  /*5390*/  IMAD.U32 R7, RZ, RZ, UR4 ;  /* 0x00000004ff077e24 */ /* 0x000fe2000f8e00ff */
[----:B------:R-:W-:Y:S04]  /*53a0*/  @!P1 R2UR UR4, R6 ;  /* 0x00000000060492ca */ /* 0x000fe800000e0000 */
[----:B------:R-:W-:Y:S11]  /*53b0*/  @!P1 R2UR UR5, R7 ;  /* 0x00000000070592ca */ /* 0x000ff600000e0000 */
[----:B------:R-:W-:Y:S02]  /*53c0*/  @!UPT UIADD3 URZ, UPT, UPT, URZ, URZ, URZ ;  /* 0x000000fffffff290 */ /* 0x000fe4000fffe0ff */
[----:B------:R2:W-:Y:S01]  /*53d0*/  @!UP0 UTMALDG.3D [UR32], [UR4], desc[UR6] ;  /* 0x00000620040085b4 */ /* 0x0005e20008011000 */
[----:B------:R3:W-:Y:S01]  /*53e0*/  @!P1 SYNCS.ARRIVE.TRANS64.RED.A0TR RZ, [UR21+0x40], R0 ;  /* 0x00004000ffff99a7 */ /* 0x0007e20008300415 */
[----:B--2---:R-:W-:Y:S09]  /*53f0*/  UPRMT UR4, UR47, 0x654, UR33 ;  /* 0x000006542f047896 */ /* 0x004ff20008000021 */
[----:B------:R-:W-:Y:S01]  /*5400*/  SYNCS.ARRIVE.TRANS64.RED.A1T0 RZ, [UR4], RZ ;  /* 0x000000ffffff79a7 */ /* 0x000fe20008100404 */
[----:B------:R-:W2:Y:S02]  /*5410*/  SYNCS.PHASECHK.TRANS64.TRYWAIT P0, [UR21+0x68], R4 ;  /* 0x00006804ff0075a7 */ /* 0x000ea40008001115 */
[----:B--23--:R-:W-:Y:S05]  /*5420*/  @!P0 BRA `(.L_x_95) ;  /* 0x0000003c00e48947 */ /* 0x00cfea0003800000 */
.L_x_186:
[----:B------:R-:W-:Y:S01]  /*5430*/  @!P1 IADD3 R2, P0, PT, R12, 0x580, RZ ;  /* 0x000005800c029810 */ /* 0x000fe20007f1e0ff */
[----:B------:R-:W-:Y:S01]  /*5440*/  VOTEU.ALL UP0, P1 ;  /* 0x0000000000ff7886 */ /* 0x000fe20000800000 */
[----:B------:R-:W-:Y:S01]  /*5450*/  UMOV UR6, 0x0 ;  /* 0x0000000000067882 */ /* 0x000fe20000000000 */
[----:B------:R-:W-:Y:S01]  /*5460*/  UMOV UR7, 0x10000000 ;  /* 0x1000000000077882 */ /* 0x000fe20000000000 */
[----:B------:R-:W-:Y:S01]  /*5470*/  @!P1 R2UR UR5, R2 ;  /* 0x00000000020592ca */ /* 0x000fe200000e0000 */
[----:B--2---:R-:W-:Y:S01]  /*5480*/  @!P1 IMAD.X R0, RZ, RZ, R13, P0 ;  /* 0x000000ffff009224 */ /* 0x004fe200000e060d */
[----:B------:R-:W-:Y:S02]  /*5490*/  @!UP0 UIADD3 UR26, UPT, UPT, UR34, 0x10, URZ ;  /* 0x00000010221a8890 */ /* 0x000fe4000fffe0ff */
[----:B------:R-:W-:Y:S02]  /*54a0*/  @!UP0 UIADD3 UR24, UPT, UPT, UR21, 0x2200, URZ ;  /* 0x0000220015188890 */ /* 0x000fe4000fffe0ff */
[----:B------:R-:W-:Y:S01]  /*54b0*/  @!P1 R2UR UR4, R0 ;  /* 0x00000000000492ca */ /* 0x000fe200000e0000 */
[----:B------:R-:W-:Y:S01]  /*54c0*/  VOTEU.ALL UP0, P1 ;  /* 0x0000000000ff7886 */ /* 0x000fe20000800000 */
[----:B------:R-:W-:Y:S01]  /*54d0*/  UMOV UR27, UR35 ;  /* 0x00000023001b7c82 */ /* 0x000fe20008000000 */
[----:B------:R-:W-:Y:S01]  /*54e0*/  UMOV UR28, UR36 ;  /* 0x00000024001c7c82 */ /* 0x000fe20008000000 */
[----:B------:R-:W-:Y:S03]  /*54f0*/  @!P1 IMAD.MOV.U32 R0, RZ, RZ, 0x2000 ;  /* 0x00002000ff009424 */ /* 0x000fe600078e00ff */
        /* <DEDUP_REMOVED lines=11> */
.L_x_188:
[----:B------:R-:W-:Y:S01]  /*55b0*/  @!P1 IADD3 R2, P0, PT, R12, 0x580, RZ ;  /* 0x000005800c029810 */ /* 0x000fe20007f1e0ff */
[----:B------:R-:W-:Y:S01]  /*55c0*/  VOTEU.ALL UP0, P1 ;  /* 0x0000000000ff7886 */ /* 0x000fe20000800000 */
[----:B------:R-:W-:Y:S01]  /*55d0*/  UMOV UR6, 0x0 ;  /* 0x0000000000067882 */ /* 0x000fe20000000000 */
[----:B------:R-:W-:Y:S01]  /*55e0*/  UMOV UR7, 0x10000000 ;  /* 0x1000000000077882 */ /* 0x000fe20000000000 */
[----:B------:R-:W-:Y:S01]  /*55f0*/  @!P1 R2UR UR5, R2 ;  /* 0x00000000020592ca */ /* 0x000fe200000e0000 */
[----:B--2---:R-:W-:Y:S01]  /*5600*/  @!P1 IMAD.X R0, RZ, RZ, R13, P0 ;  /* 0x000000ffff009224 */ /* 0x004fe200000e060d */
[----:B------:R-:W-:Y:S01]  /*5610*/  @!UP0 UIADD3 UR18, UPT, UPT, UR34, 0x20, URZ ;  /* 0x0000002022128890 */ /* 0x000fe2000fffe0ff */
[----:B------:R-:W-:Y:S01]  /*5620*/  VIADD R10, R10, 0x1 ;  /* 0x000000010a0a7836 */ /* 0x000fe20000000000 */
        /* <DEDUP_REMOVED lines=17> */
.L_x_190:
[----:B------:R-:W-:Y:S01]  /*5740*/  @!P1 IADD3 R2, P0, PT, R12, 0x580, RZ ;  /* 0x000005800c029810 */ /* 0x000fe20007f1e0ff */
[----:B------:R-:W-:Y:S01]  /*5750*/  VOTEU.ALL UP0, P1 ;  /* 0x0000000000ff7886 */ /* 0x000fe20000800000 */
[----:B------:R-:W-:Y:S01]  /*5760*/  UMOV UR6, 0x0 ;  /* 0x0000000000067882 */ /* 0x000fe20000000000 */
[----:B------:R-:W-:Y:S01]  /*5770*/  UMOV UR7, 0x10000000 ;  /* 0x1000000000077882 */ /* 0x000fe20000000000 */
[----:B------:R-:W-:Y:S01]  /*5780*/  @!P1 R2UR UR5, R2 ;  /* 0x00000000020592ca */ /* 0x000fe200000e0000 */
[----:B--2---:R-:W-:Y:S01]  /*5790*/  @!P1 IMAD.X R0, RZ, RZ, R13, P0 ;  /* 0x000000ffff009224 */ /* 0x004fe200000e060d */
[----:B------:R-:W-:Y:S01]  /*57a0*/  @!UP0 UIADD3 UR10, UPT, UPT, UR34, 0x30, URZ ;  /* 0x00000030220a8890 */ /* 0x000fe2000fffe0ff */
[----:B------:R-:W-:Y:S01]  /*57b0*/  R2UR UR16, R53 ;  /* 0x00000000351072ca */ /* 0x000fe200000e0000 */
[----:B------:R-:W-:Y:S01]  /*57c0*/  @!UP0 UIADD3 UR8, UPT, UPT, UR21, 0x6200, URZ ;  /* 0x0000620015088890 */ /* 0x000fe2000fffe0ff */
[----:B------:R-:W-:Y:S01]  /*57d0*/  ISETP.NE.AND P0, PT, R10, 0x2, PT ;  /* 0x000000020a00780c */ /* 0x000fe20003f05270 */
[----:B------:R-:W-:Y:S01]  /*57e0*/  @!UP0 UIADD3 UR9, UPT, UPT, UR21, 0x58, URZ ;  /* 0x0000005815098890 */ /* 0x000fe2000fffe0ff */
[----:B------:R-:W-:Y:S01]  /*57f0*/  @!P1 R2UR UR4, R0 ;  /* 0x00000000000492ca */ /* 0x000fe200000e0000 */
[----:B------:R-:W-:Y:S01]  /*5800*/  VOTEU.ALL UP0, P1 ;  /* 0x0000000000ff7886 */ /* 0x000fe20000800000 */
[----:B------:R-:W-:Y:S01]  /*5810*/  UMOV UR11, UR35 ;  /* 0x00000023000b7c82 */ /* 0x000fe20008000000 */
[----:B------:R-:W-:Y:S01]  /*5820*/  UMOV UR12, UR36 ;  /* 0x00000024000c7c82 */ /* 0x000fe20008000000 */
[----:B------:R-:W-:Y:S01]  /*5830*/  SEL R0, RZ, 0x1, P0 ;  /* 0x00000001ff007807 */ /* 0x000fe20000000000 */
[----:B------:R-:W-:Y:S01]  /*5840*/  UIADD3 UR24, UPT, UPT, UR14, UR63, URZ ;  /* 0x0000003f0e187290 */ /* 0x000fe2000fffe0ff */
[----:B------:R-:W-:Y:S01]  /*5850*/  IMAD.U32 R4, RZ, RZ, UR5 ;  /* 0x00000005ff047e24 */ /* 0x000fe2000f8e00ff */
[----:B------:R-:W-:Y:S01]  /*5860*/  LOP3.LUT R11, R11, 0x1, RZ, 0x3c, !PT ;  /* 0x000000010b0b7812 */ /* 0x000fe200078e3cff */
[----:B------:R-:W-:Y:S01]  /*5870*/  UMOV UR36, UR29 ;  /* 0x0000001d00247c82 */ /* 0x000fe20008000000 */
[----:B------:R-:W-:Y:S01]  /*5880*/  LOP3.LUT R9, R9, R0, RZ, 0x3c, !PT ;  /* 0x0000000009097212 */ /* 0x000fe200078e3cff */
[----:B------:R-:W-:Y:S01]  /*5890*/  UIADD3 UR28, UPT, UPT, UR13, UR16, URZ ;  /* 0x000000100d1c7290 */ /* 0x000fe2000fffe0ff */
[----:B------:R-:W-:Y:S01]  /*58a0*/  SEL R10, R10, RZ, P0 ;  /* 0x000000ff0a0a7207 */ /* 0x000fe20000000000 */
[----:B------:R-:W-:Y:S01]  /*58b0*/  UPLOP3.LUT UP4, UPT, UPT, UPT, UPT, 0x80, 0x8 ;  /* 0x000000000008789c */ /* 0x000fe20003f8f070 */
[----:B------:R-:W-:Y:S01]  /*58c0*/  IMAD.U32 R5, RZ, RZ, UR4 ;  /* 0x00000004ff057e24 */ /* 0x000fe2000f8e00ff */
[----:B------:R-:W-:Y:S04]  /*58d0*/  @!P1 R2UR UR4, R4 ;  /* 0x00000000040492ca */ /* 0x000fe800000e0000 */
[----:B------:R-:W-:Y:S11]  /*58e0*/  @!P1 R2UR UR5, R5 ;  /* 0x00000000050592ca */ /* 0x000ff600000e0000 */
[----:B------:R-:W-:Y:S02]  /*58f0*/  @!UPT UIADD3 URZ, UPT, UPT, URZ, URZ, URZ ;  /* 0x000000fffffff290 */ /* 0x000fe4000fffe0ff */
[----:B------:R2:W-:Y:S01]  /*5900*/  @!UP0 UTMALDG.3D [UR8], [UR4], desc[UR6] ;  /* 0x00000608040085b4 */ /* 0x0005e20008011000 */
[----:B------:R2:W-:Y:S01]  /*5910*/  @!P1 SYNCS.ARRIVE.TRANS64.RED.A0TR RZ, [UR21+0x58], R3 ;  /* 0x00005803ffff99a7 */ /* 0x0005e20008300415 */
[----:B------:R-:W-:Y:S01]  /*5920*/  SYNCS.ARRIVE.TRANS64.RED.A1T0 RZ, [UR39], RZ ;  /* 0x000000ffffff79a7 */ /* 0x000fe20008100427 */
[----:B------:R-:W-:Y:S05]  /*5930*/  BRA.U UP2, `(.L_x_98) ;  /* 0xfffffff102507547 */ /* 0x000fea000b83ffff */
[----:B------:R-:W-:-:S04]  /*5940*/  SHF.L.U32 R2, R11, 0x1f, RZ ;  /* 0x0000001f0b027819 */ /* 0x000fc800000006ff */
[----:B------:R-:W3:Y:S02]  /*5950*/  SYNCS.PHASECHK.TRANS64.TRYWAIT P0, [UR21+0x60], R2 ;  /* 0x00006002ff0075a7 */ /* 0x000ee40008001115 */
[----:B---3--:R-:W-:Y:S05]  /*5960*/  @!P0 BRA `(.L_x_99) ;  /* 0x0000003800dc8947 */ /* 0x008fea0003800000 */
.L_x_192:
[----:B------:R-:W4:Y:S02]  /*5970*/  SYNCS.PHASECHK.TRANS64.TRYWAIT P0, [UR21+0x68], R2 ;  /* 0x00006802ff0075a7 */ /* 0x000f240008001115 */
[----:B----4-:R-:W-:Y:S05]  /*5980*/  @!P0 BRA `(.L_x_100) ;  /* 0x0000003800ec8947 */ /* 0x010fea0003800000 */
.L_x_194:
[----:B------:R-:W4:Y:S02]  /*5990*/  SYNCS.PHASECHK.TRANS64.TRYWAIT P0, [UR21+0x70], R2 ;  /* 0x00007002ff0075a7 */ /* 0x000f240008001115 */
[----:B----4-:R-:W-:Y:S05]  /*59a0*/  @!P0 BRA `(.L_x_101) ;  /* 0x0000003800fc8947 */ /* 0x010fea0003800000 */
.L_x_196:
[----:B---3--:R-:W-:-:S07]  /*59b0*/  MOV R0, UR21 ;  /* 0x0000001500007c02 */ /* 0x008fce0008000f00 */
.L_x_102:
[----:B---3--:R-:W-:-:S04]  /*59c0*/  SHF.L.U32 R2, R11, 0x1f, RZ ;  /* 0x0000001f0b027819 */ /* 0x008fc800000006ff */
[----:B------:R3:W4:Y:S03]  /*59d0*/  SYNCS.PHASECHK.TRANS64.TRYWAIT P0, [R0+URZ+0x78], R2 ;  /* 0x00007802000075a7 */ /* 0x00072600080011ff */
[----:B----4-:R-:W-:Y:S05]  /*59e0*/  @!P0 NANOSLEEP.SYNCS 0x989680 ;  /* 0x009896800000895d */ /* 0x010fea0003900000 */
[----:B------:R-:W4:Y:S02]  /*59f0*/  @!P0 SYNCS.PHASECHK.TRANS64 P0, [R0+URZ+0x78], R2 ;  /* 0x00007802000085a7 */ /* 0x000f2400080010ff */
[----:B-12-4-:R-:W-:Y:S05]  /*5a00*/  @P0 EXIT ;  /* 0x000000000000094d */ /* 0x016fea0003800000 */
[----:B------:R-:W-:Y:S05]  /*5a10*/  BRA `(.L_x_102) ;  /* 0xfffffffc00e87947 */ /* 0x000fea000383ffff */
.L_x_87:
[----:B------:R-:W-:-:S06]  /*5a20*/  UISETP.GE.AND UP0, UPT, UR20, 0x4, UPT ;  /* 0x000000041400788c */ /* 0x000fcc000bf06270 */
[----:B------:R-:W-:-:S13]  /*5a30*/  PLOP3.LUT P0, PT, PT, PT, UP0, 0x80, 0x8 ;  /* 0x000000000008781c */ /* 0x000fda0003f0f008 */
[----:B-1----:R-:W-:Y:S05]  /*5a40*/  @!P0 EXIT ;  /* 0x000000000000894d */ /* 0x002fea0003800000 */
[----:B------:R-:W-:Y:S01]  /*5a50*/  BAR.SYNC.DEFER_BLOCKING 0x6, 0xa0 ;  /* 0x0182800000007b1d */ /* 0x000fe20000010000 */
[C---:B------:R-:W-:Y:S01]  /*5a60*/  IMAD.SHL.U32 R2, R65.reuse, 0x10, RZ ;  /* 0x0000001041027824 */ /* 0x040fe200078e00ff */
[C---:B------:R-:W-:Y:S01]  /*5a70*/  SHF.L.U32 R23, R65.reuse, 0x10, RZ ;  /* 0x0000001041177819 */ /* 0x040fe200000006ff */
[C---:B------:R-:W-:Y:S01]  /*5a80*/  IMAD.SHL.U32 R64, R65.reuse, 0x2, RZ ;  /* 0x0000000241407824 */ /* 0x040fe200078e00ff */
[C---:B------:R-:W-:Y:S01]  /*5a90*/  LOP3.LUT R66, R65.reuse, 0x60, RZ, 0xc0, !PT ;  /* 0x0000006041427812 */ /* 0x040fe200078ec0ff */
[----:B------:R-:W-:Y:S01]  /*5aa0*/  HFMA2 R60, -RZ, RZ, 0, 0 ;  /* 0x00000000ff3c7431 */ /* 0x000fe200000001ff */
[----:B------:R-:W-:Y:S02]  /*5ab0*/  UMOV UR44, 0x400 ;  /* 0x00000400002c7882 */ /* 0x000fe40000000000 */
[----:B------:R-:W1:Y:S01]  /*5ac0*/  LDC.64 R50, c[0x0][0x8b0] ;  /* 0x00022c00ff327b82 */ /* 0x000e620000000a00 */
[----:B------:R-:W-:Y:S01]  /*5ad0*/  ULEA UR44, UR47, UR44, 0x18 ;  /* 0x0000002c2f2c7291 */ /* 0x000fe2000f8ec0ff */
[----:B------:R-:W-:Y:S01]  /*5ae0*/  LOP3.LUT R3, R2, 0x60, RZ, 0xc0, !PT ;  /* 0x0000006002037812 */ /* 0x000fe200078ec0ff */
[----:B------:R-:W2:Y:S01]  /*5af0*/  LDCU.64 UR6, c[0x0][0x890] ;  /* 0x00011200ff0677ac */ /* 0x000ea20008000a00 */
[----:B------:R-:W-:Y:S01]  /*5b00*/  LOP3.LUT R63, R65, 0x2, RZ, 0xc0, !PT ;  /* 0x00000002413f7812 */ /* 0x000fe200078ec0ff */
[----:B------:R-:W-:Y:S01]  /*5b10*/  IMAD.MOV.U32 R61, RZ, RZ, 0x1 ;  /* 0x00000001ff3d7424 */ /* 0x000fe200078e00ff */
[----:B------:R-:W-:Y:S01]  /*5b20*/  LOP3.LUT R64, R3, 0xc, R64, 0xf8, !PT ;  /* 0x0000000c03407812 */ /* 0x000fe200078ef840 */
[----:B------:R-:W-:Y:S01]  /*5b30*/  UIADD3 UR4, UPT, UPT, UR44, 0x200, URZ ;  /* 0x000002002c047890 */ /* 0x000fe2000fffe0ff */
[----:B------:R-:W3:Y:S01]  /*5b40*/  LDC.64 R48, c[0x0][0x8a8] ;  /* 0x00022a00ff307b82 */ /* 0x000ee20000000a00 */
[----:B------:R-:W-:Y:S01]  /*5b50*/  LOP3.LUT R23, R23, 0x600000, RZ, 0xc0, !PT ;  /* 0x0060000017177812 */ /* 0x000fe200078ec0ff */
[----:B------:R-:W-:Y:S01]  /*5b60*/  IMAD.MOV.U32 R22, RZ, RZ, RZ ;  /* 0x000000ffff167224 */ /* 0x000fe200078e00ff */
[----:B------:R-:W-:Y:S01]  /*5b70*/  LOP3.LUT R64, R64, 0x790, R2, 0xf8, !PT ;  /* 0x0000079040407812 */ /* 0x000fe200078ef802 */
[----:B------:R-:W-:Y:S01]  /*5b80*/  IMAD.MOV.U32 R57, RZ, RZ, RZ ;  /* 0x000000ffff397224 */ /* 0x000fe200078e00ff */
[----:B------:R-:W-:Y:S01]  /*5b90*/  LOP3.LUT R65, R65, 0x4, RZ, 0xc0, !PT ;  /* 0x0000000441417812 */ /* 0x000fe200078ec0ff */
[----:B------:R-:W-:Y:S01]  /*5ba0*/  IMAD.U32 R55, RZ, RZ, UR4 ;  /* 0x00000004ff377e24 */ /* 0x000fe2000f8e00ff */
[----:B------:R-:W-:Y:S01]  /*5bb0*/  MOV R59, RZ ;  /* 0x000000ff003b7202 */ /* 0x000fe20000000f00 */
[----:B------:R-:W4:Y:S01]  /*5bc0*/  LDCU UR60, c[0x0][0x370] ;  /* 0x00006e00ff3c77ac */ /* 0x000f220008000800 */
[----:B------:R-:W4:Y:S02]  /*5bd0*/  LDS R0, [UR44+0x140] ;  /* 0x0001402cff007984 */ /* 0x000f240008000800 */
[----:B------:R-:W-:Y:S01]  /*5be0*/  LEA R64, R64, R55, 0x2 ;  /* 0x0000003740407211 */ /* 0x000fe200078e10ff */
[----:B------:R-:W1:Y:S01]  /*5bf0*/  LDCU UR43, c[0x0][0xb0c] ;  /* 0x00016180ff2b77ac */ /* 0x000e620008000800 */
[----:B--2---:R-:W-:Y:S01]  /*5c00*/  IMAD.U32 R68, RZ, RZ, UR6 ;  /* 0x00000006ff447e24 */ /* 0x004fe2000f8e00ff */
[----:B------:R-:W-:-:S02]  /*5c10*/  MOV R67, UR7 ;  /* 0x0000000700437c02 */ /* 0x000fc40008000f00 */
[--C-:B------:R-:W-:Y:S01]  /*5c20*/  IMAD R63, R63, -0x10, R64.reuse ;  /* 0xfffffff03f3f7824 */ /* 0x100fe200078e0240 */
[----:B------:R-:W2:Y:S01]  /*5c30*/  LDCU UR39, c[0x0][0xb30] ;  /* 0x00016600ff2777ac */ /* 0x000ea20008000800 */
[----:B------:R-:W-:Y:S01]  /*5c40*/  IMAD R62, R65, -0x10, R64 ;  /* 0xfffffff0413e7824 */ /* 0x000fe200078e0240 */
[----:B------:R-:W1:Y:S01]  /*5c50*/  LDCU.64 UR54, c[0x0][0x888] ;  /* 0x00011100ff3677ac */ /* 0x000e620008000a00 */
[----:B------:R-:W1:Y:S01]  /*5c60*/  LDCU.64 UR40, c[0x0][0xb28] ;  /* 0x00016500ff2877ac */ /* 0x000e620008000a00 */
[----:B------:R-:W1:Y:S01]  /*5c70*/  LDCU.128 UR56, c[0x0][0xb10] ;  /* 0x00016200ff3877ac */ /* 0x000e620008000c00 */
[----:B------:R-:W1:Y:S01]  /*5c80*/  LDCU UR53, c[0x0][0x374] ;  /* 0x00006e80ff3577ac */ /* 0x000e620008000800 */
[----:B------:R-:W-:Y:S01]  /*5c90*/  UMOV UR52, URZ ;  /* 0x000000ff00347c82 */ /* 0x000fe20008000000 */
[----:B------:R-:W-:Y:S01]  /*5ca0*/  UMOV UR46, URZ ;  /* 0x000000ff002e7c82 */ /* 0x000fe20008000000 */
[----:B-1234-:R-:W-:-:S07]  /*5cb0*/  IMAD.IADD R23, R0, 0x1, R23 ;  /* 0x0000000100177824 */ /* 0x01efce00078e0217 */
.L_x_146:
[----:B------:R-:W-:Y:S02]  /*5cc0*/  LEA R3, R57, UR44, 0x3 ;  /* 0x0000002c39037c11 */ /* 0x000fe4000f8e18ff */
[----:B------:R-:W-:Y:S02]  /*5cd0*/  SHF.L.U32 R0, R59, 0x1f, RZ ;  /* 0x0000001f3b007819 */ /* 0x000fe400000006ff */
[----:B-1----:R-:W-:Y:S02]  /*5ce0*/  LEA R4, R57, UR44, 0x4 ;  /* 0x0000002c39047c11 */ /* 0x002fe4000f8e20ff */
[----:B------:R-:W1:Y:S02]  /*5cf0*/  SYNCS.PHASECHK.TRANS64.TRYWAIT P0, [R3+URZ+0x90], R0 ;  /* 0x00009000030075a7 */ /* 0x000e6400080011ff */
[----:B-12---:R-:W-:Y:S05]  /*5d00*/  @!P0 BRA `(.L_x_103) ;  /* 0x00000038003c8947 */ /* 0x006fea0003800000 */
.L_x_197:
        /* <DEDUP_REMOVED lines=8> */
[----:B--2---:R-:W-:Y:S11]  /*5d90*/  LOP3.LUT P0, RZ, R6, 0x1, RZ, 0xc0, !PT ;  /* 0x0000000106ff7812 */ /* 0x004ff6000780c0ff */
[----:B------:R-:W-:Y:S02]  /*5da0*/  @!UPT UIADD3 URZ, UPT, UPT, URZ, URZ, URZ ;  /* 0x000000fffffff290 */ /* 0x000fe4000fffe0ff */
[----:B---3--:R-:W-:Y:S01]  /*5db0*/  VOTEU.ANY UP1, P0 ;  /* 0x0000000000ff7886 */ /* 0x008fe20000020100 */
[----:B------:R-:W-:Y:S01]  /*5dc0*/  PLOP3.LUT P0, PT, PT, PT, UP1, 0x80, 0x8 ;  /* 0x000000000008781c */ /* 0x000fe20003f0f018 */
[----:B------:R-:W-:Y:S11]  /*5dd0*/  UP2UR UR62, UPR, URZ, 0x2 ;  /* 0x00000002ff3e7883 */ /* 0x000ff60008000000 */
[----:B------:R-:W-:Y:S01]  /*5de0*/  @!UPT UIADD3 URZ, UPT, UPT, URZ, URZ, URZ ;  /* 0x000000fffffff290 */ /* 0x000fe2000fffe0ff */
[----:B-1----:R-:W-:Y:S02]  /*5df0*/  @P0 SHF.R.U32.HI R0, RZ, 0x10, R5 ;  /* 0x00000010ff000819 */ /* 0x002fe40000011605 */
        /* <DEDUP_REMOVED lines=12> */
[----:B------:R-:W2:Y:S01]  /*5ec0*/  LDCU UR12, c[0x0][0xb20] ;  /* 0x00016400ff0c77ac */ /* 0x000ea20008000800 */
[----:B------:R-:W-:Y:S02]  /*5ed0*/  UIMAD.WIDE.U32 UR4, UR53, UR59, URZ ;  /* 0x0000003b350472a5 */ /* 0x000fe4000f8e00ff */
[----:B------:R-:W-:Y:S02]  /*5ee0*/  UIMAD.WIDE.U32 UR6, UR60, UR56, URZ ;  /* 0x000000383c0672a5 */ /* 0x000fe4000f8e00ff */
[----:B------:R-:W-:Y:S02]  /*5ef0*/  UISETP.NE.AND UP0, UPT, UR58, 0x1, UPT ;  /* 0x000000013a00788c */ /* 0x000fe4000bf05270 */
[----:B------:R-:W-:Y:S02]  /*5f00*/  UIMAD.WIDE.U32 UR8, UR37, UR59, URZ ;  /* 0x0000003b250872a5 */ /* 0x000fe4000f8e00ff */
[----:B------:R-:W-:Y:S02]  /*5f10*/  UIMAD.WIDE.U32 UR10, UR38, UR56, URZ ;  /* 0x00000038260a72a5 */ /* 0x000fe4000f8e00ff */
[----:B------:R-:W-:Y:S02]  /*5f20*/  UISETP.NE.AND UP1, UPT, UR43, 0x1, UPT ;  /* 0x000000012b00788c */ /* 0x000fe4000bf25270 */
[----:B------:R-:W-:Y:S01]  /*5f30*/  UISETP.NE.AND UP2, UPT, UR42, 0x1, UPT ;  /* 0x000000012a00788c */ /* 0x000fe2000bf45270 */
[----:B------:R-:W-:Y:S02]  /*5f40*/  UMOV UR4, UR5 ;  /* 0x0000000500047c82 */ /* 0x000fe40008000000 */
[----:B--2---:R-:W-:Y:S03]  /*5f50*/  USHF.R.U32.HI UR5, URZ, UR12, UR4 ;  /* 0x0000000cff057299 */ /* 0x004fe60008011604 */
[----:B------:R-:W-:Y:S02]  /*5f60*/  UMOV UR4, UR7 ;  /* 0x0000000700047c82 */ /* 0x000fe40008000000 */
[----:B------:R-:W-:Y:S02]  /*5f70*/  USHF.R.U32.HI UR7, URZ, UR57, UR4 ;  /* 0x00000039ff077299 */ /* 0x000fe40008011604 */
[----:B------:R-:W-:Y:S02]  /*5f80*/  USEL UR4, UR53, UR5, !UP0 ;  /* 0x0000000535047287 */ /* 0x000fe4000c000000 */
[----:B------:R-:W-:Y:S01]  /*5f90*/  USEL UR7, UR60, UR7, !UP1 ;  /* 0x000000073c077287 */ /* 0x000fe2000c800000 */
[----:B------:R-:W-:Y:S01]  /*5fa0*/  UMOV UR5, UR9 ;  /* 0x0000000900057c82 */ /* 0x000fe20008000000 */
[----:B------:R-:W-:Y:S02]  /*5fb0*/  UIMAD.WIDE.U32 UR8, UR4, UR40, URZ ;  /* 0x00000028040872a5 */ /* 0x000fe4000f8e00ff */
[----:B------:R-:W-:Y:S03]  /*5fc0*/  USHF.R.U32.HI UR6, URZ, UR12, UR5 ;  /* 0x0000000cff067299 */ /* 0x000fe60008011605 */
[----:B------:R-:W-:Y:S01]  /*5fd0*/  UMOV UR5, UR11 ;  /* 0x0000000b00057c82 */ /* 0x000fe20008000000 */
[----:B------:R-:W-:Y:S02]  /*5fe0*/  UIMAD.WIDE.U32 UR10, UR7, UR40, URZ ;  /* 0x00000028070a72a5 */ /* 0x000fe4000f8e00ff */
[----:B------:R-:W-:Y:S02]  /*5ff0*/  USHF.R.U32.HI UR12, URZ, UR57, UR5 ;  /* 0x00000039ff0c7299 */ /* 0x000fe40008011605 */
[----:B------:R-:W-:Y:S01]  /*6000*/  USEL UR6, UR37, UR6, !UP0 ;  /* 0x0000000625067287 */ /* 0x000fe2000c000000 */
[----:B------:R-:W-:Y:S02]  /*6010*/  UMOV UR5, UR9 ;  /* 0x0000000900057c82 */ /* 0x000fe40008000000 */
[----:B------:R-:W-:Y:S01]  /*6020*/  UMOV UR10, UR11 ;  /* 0x0000000b000a7c82 */ /* 0x000fe20008000000 */
[----:B------:R-:W-:Y:S02]  /*6030*/  @UP2 USHF.R.U32.HI UR4, URZ, UR41, UR5 ;  /* 0x00000029ff042299 */ /* 0x000fe40008011605 */
[----:B------:R-:W-:Y:S02]  /*6040*/  @UP2 USHF.R.U32.HI UR7, URZ, UR41, UR10 ;  /* 0x00000029ff072299 */ /* 0x000fe4000801160a */
[----:B------:R-:W-:Y:S02]  /*6050*/  UIMAD UR4, UR42, UR4, URZ ;  /* 0x000000042a0472a4 */ /* 0x000fe4000f8e02ff */
[----:B------:R-:W-:Y:S02]  /*6060*/  UIMAD.WIDE.U32 UR10, UR6, UR40, URZ ;  /* 0x00000028060a72a5 */ /* 0x000fe4000f8e00ff */
[----:B------:R-:W-:Y:S02]  /*6070*/  USEL UR5, UR38, UR12, !UP1 ;  /* 0x0000000c26057287 */ /* 0x000fe4000c800000 */
[----:B------:R-:W-:Y:S02]  /*6080*/  UIMAD UR8, UR42, UR7, URZ ;  /* 0x000000072a0872a4 */ /* 0x000fe4000f8e02ff */
[----:B------:R-:W-:Y:S03]  /*6090*/  UISETP.GE.AND UP0, UPT, UR6, UR4, UPT ;  /* 0x000000040600728c */ /* 0x000fe6000bf06270 */
[----:B------:R-:W-:Y:S01]  /*60a0*/  UMOV UR4, UR11 ;  /* 0x0000000b00047c82 */ /* 0x000fe20008000000 */
[----:B------:R-:W-:Y:S02]  /*60b0*/  UISETP.GE.OR UP0, UPT, UR5, UR8, UP0 ;  /* 0x000000080500728c */ /* 0x000fe40008706670 */
[----:B------:R-:W-:Y:S02]  /*60c0*/  USHF.R.U32.HI UR4, URZ, UR41, UR4 ;  /* 0x00000029ff047299 */ /* 0x000fe40008011604 */
[----:B------:R-:W-:Y:S02]  /*60d0*/  UIMAD.WIDE.U32 UR8, UR5, UR40, URZ ;  /* 0x00000028050872a5 */ /* 0x000fe4000f8e00ff */
[----:B------:R-:W-:Y:S02]  /*60e0*/  USEL UR11, UR6, UR4, !UP2 ;  /* 0x00000004060b7287 */ /* 0x000fe4000d000000 */
[----:B------:R-:W-:Y:S02]  /*60f0*/  UIADD3 UR8, UPT, UPT, -UR5, URZ, URZ ;  /* 0x000000ff05087290 */ /* 0x000fe4000fffe1ff */
[----:B------:R-:W-:Y:S01]  /*6100*/  UIADD3 UR10, UPT, UPT, -UR11, URZ, URZ ;  /* 0x000000ff0b0a7290 */ /* 0x000fe2000fffe1ff */
[----:B------:R-:W-:Y:S01]  /*6110*/  @!UP0 UMOV UR4, UR9 ;  /* 0x0000000900048c82 */ /* 0x000fe20008000000 */
[----:B------:R-:W-:Y:S02]  /*6120*/  UIADD3 UR9, UPT, UPT, -UR6, URZ, URZ ;  /* 0x000000ff06097290 */ /* 0x000fe4000fffe1ff */
[----:B------:R-:W-:Y:S02]  /*6130*/  @!UP0 USHF.R.U32.HI UR4, URZ, UR41, UR4 ;  /* 0x00000029ff048299 */ /* 0x000fe40008011604 */
[----:B------:R-:W-:Y:S02]  /*6140*/  UIMAD UR10, UR42, UR10, UR6 ;  /* 0x0000000a2a0a72a4 */ /* 0x000fe4000f8e0206 */
[----:B------:R-:W-:Y:S04]  /*6150*/  @!UP0 USEL UR4, UR5, UR4, !UP2 ;  /* 0x0000000405048287 */ /* 0x000fe8000d000000 */
[----:B------:R-:W-:Y:S02]  /*6160*/  @!UP0 UIMAD UR10, UR7, UR10, UR4 ;  /* 0x0000000a070a82a4 */ /* 0x000fe4000f8e0204 */
[----:B------:R-:W-:Y:S02]  /*6170*/  @!UP0 UIADD3 UR11, UPT, UPT, UR11, -UR4, URZ ;  /* 0x800000040b0b8290 */ /* 0x000fe4000fffe0ff */
[----:B------:R-:W-:Y:S02]  /*6180*/  UIMAD UR7, UR43, UR8, UR38 ;  /* 0x000000082b0772a4 */ /* 0x000fe4000f8e0226 */
[----:B------:R-:W-:Y:S02]  /*6190*/  @!UP0 UIMAD UR6, UR11, UR42, UR5 ;  /* 0x0000002a0b0682a4 */ /* 0x000fe4000f8e0205 */
[----:B------:R-:W-:Y:S01]  /*61a0*/  UIMAD UR4, UR58, UR9, UR37 ;  /* 0x000000093a0472a4 */ /* 0x000fe2000f8e0225 */
[----:B------:R-:W-:Y:S02]  /*61b0*/  @!UP0 UMOV UR5, UR10 ;  /* 0x0000000a00058c82 */ /* 0x000fe40008000000 */
[----:B------:R-:W-:Y:S02]  /*61c0*/  UIMAD UR38, UR5, UR43, UR7 ;  /* 0x0000002b052672a4 */ /* 0x000fe4000f8e0207 */
[----:B------:R-:W-:Y:S11]  /*61d0*/  UIMAD UR37, UR6, UR58, UR4 ;  /* 0x0000003a062572a4 */ /* 0x000ff6000f8e0204 */
[----:B------:R-:W-:Y:S01]  /*61e0*/  @!UPT UIADD3 URZ, UPT, UPT, URZ, URZ, URZ ;  /* 0x000000fffffff290 */ /* 0x000fe2000fffe0ff */
.L_x_104:
[----:B------:R-:W-:Y:S01]  /*61f0*/  UISETP.NE.AND UP0, UPT, UR39, 0x1, UPT ;  /* 0x000000012700788c */ /* 0x000fe2000bf05270 */
[----:B------:R-:W-:Y:S01]  /*6200*/  LOP3.LUT P0, RZ, R55, 0x1b0, RZ, 0xc0, !PT ;  /* 0x000001b037ff7812 */ /* 0x000fe2000780c0ff */
[----:B------:R-:W-:Y:S01]  /*6210*/  USHF.L.U32 UR50, UR24, 0x7, URZ ;  /* 0x0000000718327899 */ /* 0x000fe200080006ff */
[----:B------:R-:W-:Y:S01]  /*6220*/  BSSY.RECONVERGENT B6, `(.L_x_105) ;  /* 0x0000034000067945 */ /* 0x000fe20003800200 */
[----:B------:R-:W-:Y:S01]  /*6230*/  USHF.L.U32 UR49, UR28, 0x6, URZ ;  /* 0x000000061c317899 */ /* 0x000fe200080006ff */
[----:B------:R-:W-:Y:S06]  /*6240*/  IADD3 R57, PT, PT, R57, 0x1, RZ ;  /* 0x0000000139397810 */ /* 0x000fec0007ffe0ff */
[----:B------:R-:W2:Y:S01]  /*6250*/  @!UP0 LDCU.128 UR12, c[0x0][0xb10] ;  /* 0x00016200ff0c87ac */ /* 0x000ea20008000c00 */
[----:B------:R-:W3:Y:S01]  /*6260*/  @!UP0 LDCU UR5, c[0x0][0xb0c] ;  /* 0x00016180ff0587ac */ /* 0x000ee20008000800 */
[----:B------:R-:W4:Y:S01]  /*6270*/  @!UP0 LDCU UR10, c[0x0][0xb20] ;  /* 0x00016400ff0a87ac */ /* 0x000f220008000800 */
[----:B--2---:R-:W-:Y:S02]  /*6280*/  UIMAD.WIDE.U32 UR8, UR38, UR12, URZ ;  /* 0x0000000c260872a5 */ /* 0x004fe4000f8e00ff */
[----:B------:R-:W-:Y:S02]  /*6290*/  UIMAD.WIDE.U32 UR6, UR37, UR15, URZ ;  /* 0x0000000f250672a5 */ /* 0x000fe4000f8e00ff */
[----:B------:R-:W-:Y:S03]  /*62a0*/  @!UP0 UISETP.NE.AND UP1, UPT, UR14, 0x1, UPT ;  /* 0x000000010e00888c */ /* 0x000fe6000bf25270 */
[----:B------:R-:W-:Y:S01]  /*62b0*/  @!UP0 UMOV UR4, UR9 ;  /* 0x0000000900048c82 */ /* 0x000fe20008000000 */
[----:B---3--:R-:W-:Y:S02]  /*62c0*/  @!UP0 UISETP.NE.AND UP2, UPT, UR5, 0x1, UPT ;  /* 0x000000010500888c */ /* 0x008fe4000bf45270 */
[----:B------:R-:W-:Y:S01]  /*62d0*/  @!UP0 USHF.R.U32.HI UR4, URZ, UR13, UR4 ;  /* 0x0000000dff048299 */ /* 0x000fe20008011604 */
[----:B------:R-:W-:Y:S02]  /*62e0*/  @!UP0 UMOV UR6, UR7 ;  /* 0x0000000700068c82 */ /* 0x000fe40008000000 */
[----:B----4-:R-:W-:Y:S02]  /*62f0*/  @!UP0 USHF.R.U32.HI UR6, URZ, UR10, UR6 ;  /* 0x0000000aff068299 */ /* 0x010fe40008011606 */
[----:B------:R-:W-:Y:S02]  /*6300*/  @!UP0 USEL UR7, UR38, UR4, !UP2 ;  /* 0x0000000426078287 */ /* 0x000fe4000d000000 */
[----:B------:R-:W-:Y:S04]  /*6310*/  @!UP0 USEL UR6, UR37, UR6, !UP1 ;  /* 0x0000000625068287 */ /* 0x000fe8000c800000 */
[----:B------:R-:W-:Y:S02]  /*6320*/  @!UP0 UIADD3 UR4, UPT, UPT, -UR7, UR6, URZ ;  /* 0x0000000607048290 */ /* 0x000fe4000fffe1ff */
[----:B------:R-:W-:Y:S02]  /*6330*/  @!UP0 UIADD3 UR6, UPT, UPT, UR7, -UR6, URZ ;  /* 0x8000000607068290 */ /* 0x000fe4000fffe0ff */
[----:B------:R-:W-:Y:S02]  /*6340*/  @!UP0 UIMAD UR38, UR4, UR5, UR38 ;  /* 0x00000005042682a4 */ /* 0x000fe4000f8e0226 */
[----:B------:R-:W-:Y:S01]  /*6350*/  @!UP0 UIMAD UR37, UR6, UR14, UR37 ;  /* 0x0000000e062582a4 */ /* 0x000fe2000f8e0225 */
[----:B------:R-:W-:Y:S11]  /*6360*/  @!P0 BRA `(.L_x_106) ;  /* 0x00000000007c8947 */ /* 0x000ff60003800000 */
[----:B------:R-:W2:Y:S01]  /*6370*/  LDCU.64 UR8, c[0x4][0x80] ;  /* 0x01001000ff0877ac */ /* 0x000ea20008000a00 */
[----:B------:R-:W-:Y:S01]  /*6380*/  MOV R2, 0x0 ;  /* 0x0000000000027802 */ /* 0x000fe20000000f00 */
[----:B------:R-:W-:Y:S02]  /*6390*/  HFMA2 R12, -RZ, RZ, 0, 5.9604644775390625e-08 ;  /* 0x00000001ff0c7431 */ /* 0x000fe400000001ff */
[----:B------:R-:W-:Y:S01]  /*63a0*/  IMAD.MOV.U32 R8, RZ, RZ, 0x70 ;  /* 0x00000070ff087424 */ /* 0x000fe200078e00ff */
[----:B------:R3:W4:Y:S01]  /*63b0*/  LDC.64 R14, c[0x4][R2] ;  /* 0x01000000020e7b82 */ /* 0x0007220000000a00 */
[----:B------:R-:W1:Y:S01]  /*63c0*/  LDCU.64 UR6, c[0x4][0x88] ;  /* 0x01001100ff0677ac */ /* 0x000e620008000a00 */
[----:B------:R-:W-:Y:S01]  /*63d0*/  IMAD.MOV.U32 R13, RZ, RZ, RZ ;  /* 0x000000ffff0d7224 */ /* 0x000fe200078e00ff */
[----:B------:R-:W1:Y:S01]  /*63e0*/  LDCU.64 UR4, c[0x4][0x8] ;  /* 0x01000100ff0477ac */ /* 0x000e620008000a00 */
[----:B--2---:R-:W-:Y:S01]  /*63f0*/  MOV R5, UR9 ;  /* 0x0000000900057c02 */ /* 0x004fe20008000f00 */
[----:B------:R-:W-:Y:S01]  /*6400*/  IMAD.U32 R4, RZ, RZ, UR8 ;  /* 0x00000008ff047e24 */ /* 0x000fe2000f8e00ff */
[----:B-1----:R-:W-:Y:S01]  /*6410*/  MOV R7, UR7 ;  /* 0x0000000700077c02 */ /* 0x002fe20008000f00 */
[----:B------:R-:W-:Y:S01]  /*6420*/  IMAD.U32 R6, RZ, RZ, UR6 ;  /* 0x00000006ff067e24 */ /* 0x000fe2000f8e00ff */
[----:B------:R-:W-:Y:S01]  /*6430*/  MOV R11, UR5 ;  /* 0x00000005000b7c02 */ /* 0x000fe20008000f00 */
[----:B------:R-:W-:Y:S02]  /*6440*/  IMAD.U32 R10, RZ, RZ, UR4 ;  /* 0x00000004ff0a7e24 */ /* 0x000fe4000f8e00ff */
[----:B------:R-:W-:Y:S07]  /*6450*/  LEPC R20, `(.L_x_107) ;  /* 0x000000001014794e */ /* 0x000fee0000000000 */
[----:B---345:R-:W-:Y:S05]  /*6460*/  CALL.ABS.NOINC R14 ;  /* 0x000000000e007343 */ /* 0x038fea0003c00000 */
.L_x_107:
[----:B------:R-:W1:Y:S01]  /*6470*/  LDCU.64 UR8, c[0x4][0x80] ;  /* 0x01001000ff0877ac */ /* 0x000e620008000a00 */
[----:B------:R-:W2:Y:S01]  /*6480*/  LDC.64 R2, c[0x4][R2] ;  /* 0x0100000002027b82 */ /* 0x000ea20000000a00 */
[----:B------:R-:W-:Y:S02]  /*6490*/  HFMA2 R12, -RZ, RZ, 0, 5.9604644775390625e-08 ;  /* 0x00000001ff0c7431 */ /* 0x000fe400000001ff */
[----:B------:R-:W-:Y:S02]  /*64a0*/  IMAD.MOV.U32 R8, RZ, RZ, 0x70 ;  /* 0x00000070ff087424 */ /* 0x000fe400078e00ff */
[----:B------:R-:W-:Y:S01]  /*64b0*/  IMAD.MOV.U32 R13, RZ, RZ, RZ ;  /* 0x000000ffff0d7224 */ /* 0x000fe200078e00ff */
[----:B------:R-:W3:Y:S01]  /*64c0*/  LDCU.64 UR6, c[0x4][0x88] ;  /* 0x01001100ff0677ac */ /* 0x000ee20008000a00 */
[----:B------:R-:W4:Y:S01]  /*64d0*/  LDCU.64 UR4, c[0x4][0x8] ;  /* 0x01000100ff0477ac */ /* 0x000f220008000a00 */
[----:B-1----:R-:W-:Y:S02]  /*64e0*/  MOV R4, UR8 ;  /* 0x0000000800047c02 */ /* 0x002fe40008000f00 */
[----:B------:R-:W-:Y:S02]  /*64f0*/  MOV R5, UR9 ;  /* 0x0000000900057c02 */ /* 0x000fe40008000f00 */
[----:B---3--:R-:W-:Y:S01]  /*6500*/  MOV R7, UR7 ;  /* 0x0000000700077c02 */ /* 0x008fe20008000f00 */
[----:B------:R-:W-:Y:S01]  /*6510*/  IMAD.U32 R6, RZ, RZ, UR6 ;  /* 0x00000006ff067e24 */ /* 0x000fe2000f8e00ff */
[----:B----4-:R-:W-:Y:S01]  /*6520*/  MOV R11, UR5 ;  /* 0x00000005000b7c02 */ /* 0x010fe20008000f00 */
[----:B------:R-:W-:Y:S02]  /*6530*/  IMAD.U32 R10, RZ, RZ, UR4 ;  /* 0x00000004ff0a7e24 */ /* 0x000fe4000f8e00ff */
[----:B------:R-:W-:Y:S07]  /*6540*/  LEPC R20, `(.L_x_106) ;  /* 0x000000001014794e */ /* 0x000fee0000000000 */
[----:B--2---:R-:W-:Y:S05]  /*6550*/  CALL.ABS.NOINC R2 ;  /* 0x0000000002007343 */ /* 0x004fea0003c00000 */
.L_x_106:
[----:B------:R-:W-:Y:S05]  /*6560*/  BSYNC.RECONVERGENT B6 ;  /* 0x0000000000067941 */ /* 0x000fea0003800200 */
.L_x_105:
[----:B------:R-:W-:Y:S02]  /*6570*/  R2UR UR6, R54 ;  /* 0x00000000360672ca */ /* 0x000fe400000e0000 */
[----:B------:R-:W-:Y:S02]  /*6580*/  R2UR UR5, R68 ;  /* 0x00000000440572ca */ /* 0x000fe400000e0000 */
[----:B------:R-:W-:Y:S02]  /*6590*/  R2UR UR4, R67 ;  /* 0x00000000430472ca */ /* 0x000fe400000e0000 */
[----:B------:R-:W-:Y:S02]  /*65a0*/  ISETP.NE.U32.AND P4, PT, R50, RZ, PT ;  /* 0x000000ff3200720c */ /* 0x000fe40003f85070 */
[----:B------:R-:W-:Y:S02]  /*65b0*/  ISETP.NE.U32.AND P2, PT, RZ, UR54, PT ;  /* 0x00000036ff007c0c */ /* 0x000fe4000bf45070 */
[----:B------:R-:W-:Y:S02]  /*65c0*/  ISETP.NE.AND.EX P4, PT, R51, RZ, PT, P4 ;  /* 0x000000ff3300720c */ /* 0x000fe40003f85340 */
[----:B------:R-:W-:Y:S01]  /*65d0*/  ISETP.NE.AND.EX P2, PT, RZ, UR55, PT, P2 ;  /* 0x00000037ff007c0c */ /* 0x000fe2000bf45320 */
[----:B------:R-:W-:Y:S02]  /*65e0*/  UISETP.NE.AND UP2, UPT, UR6, URZ, UPT ;  /* 0x000000ff0600728c */ /* 0x000fe4000bf45270 */
[----:B------:R-:W-:Y:S04]  /*65f0*/  UISETP.NE.U32.AND UP0, UPT, UR5, URZ, UPT ;  /* 0x000000ff0500728c */ /* 0x000fe8000bf05070 */
[----:B------:R-:W-:Y:S01]  /*6600*/  UISETP.NE.AND.EX UP1, UPT, UR4, URZ, UPT, UP0 ;  /* 0x000000ff0400728c */ /* 0x000fe2000bf25300 */
[----:B------:R-:W-:Y:S01]  /*6610*/  PLOP3.LUT P1, PT, PT, PT, UP2, 0x80, 0x8 ;  /* 0x000000000008781c */ /* 0x000fe20003f2f028 */
[----:B------:R-:W-:Y:S03]  /*6620*/  UPLOP3.LUT UP0, UPT, UPT, UPT, UPT, 0x40, 0x4 ;  /* 0x000000000004789c */ /* 0x000fe60003f0e870 */
[----:B------:R-:W-:Y:S06]  /*6630*/  @UP2 UPLOP3.LUT UP0, UPT, UPT, UPT, UP1, 0x80, 0x8 ;  /* 0x000000000008289c */ /* 0x000fec0003f0f010 */
[----:B------:R-:W-:Y:S01]  /*6640*/  PLOP3.LUT P0, PT, PT, PT, UP0, 0x80, 0x8 ;  /* 0x000000000008781c */ /* 0x000fe20003f0f008 */
[----:B------:R-:W-:Y:S01]  /*6650*/  @!UPT UIADD3 URZ, UPT, UPT, URZ, URZ, URZ ;  /* 0x000000fffffff290 */ /* 0x000fe2000fffe0ff */
[----:B------:R-:W-:Y:S11]  /*6660*/  BRA.U !UP1, `(.L_x_108) ;  /* 0x0000000109407547 */ /* 0x000ff6000b800000 */
[----:B------:R-:W-:Y:S01]  /*6670*/  UISETP.NE.U32.AND UP0, UPT, UR54, URZ, UPT ;  /* 0x000000ff3600728c */ /* 0x000fe2000bf05070 */
[----:B------:R-:W-:Y:S01]  /*6680*/  R2UR UR6, R68 ;  /* 0x00000000440672ca */ /* 0x000fe200000e0000 */
[----:B------:R-:W2:Y:S01]  /*6690*/  LDCU.64 UR8, c[0x0][0x358] ;  /* 0x00006b00ff0877ac */ /* 0x000ea20008000a00 */
[----:B------:R-:W-:Y:S02]  /*66a0*/  HFMA2 R26, -RZ, RZ, 0, 5.9604644775390625e-08 ;  /* 0x00000001ff1a7431 */ /* 0x000fe400000001ff */
[----:B-1----:R-:W-:Y:S01]  /*66b0*/  IMAD.MOV.U32 R0, RZ, RZ, 0x1 ;  /* 0x00000001ff007424 */ /* 0x002fe200078e00ff */
[----:B------:R-:W-:Y:S06]  /*66c0*/  UISETP.NE.AND.EX UP0, UPT, UR55, URZ, UPT, UP0 ;  /* 0x000000ff3700728c */ /* 0x000fec000bf05300 */
[----:B------:R-:W-:Y:S05]  /*66d0*/  PLOP3.LUT P3, PT, PT, PT, UP0, 0x80, 0x8 ;  /* 0x000000000008781c */ /* 0x000fea0003f6f008 */
[----:B------:R-:W1:Y:S01]  /*66e0*/  @UP0 LDCU.64 UR4, c[0x0][0x888] ;  /* 0x00011100ff0407ac */ /* 0x000e620008000a00 */
[----:B------:R-:W-:Y:S07]  /*66f0*/  @UP0 UIMAD UR6, UR36, UR6, URZ ;  /* 0x00000006240602a4 */ /* 0x000fee000f8e02ff */
[----:B------:R-:W-:Y:S01]  /*6700*/  @!P3 PRMT R26, R0, 0x7610, R26 ;  /* 0x00007610001ab816 */ /* 0x000fe2000000001a */
[----:B-1----:R-:W-:Y:S06]  /*6710*/  @UP0 UIMAD.WIDE UR4, UR6, 0x4, UR4 ;  /* 0x00000004060408a5 */ /* 0x002fec000f8e0204 */
[----:B------:R-:W-:Y:S02]  /*6720*/  IMAD.U32 R2, RZ, RZ, UR4 ;  /* 0x00000004ff027e24 */ /* 0x000fe4000f8e00ff */
[----:B------:R-:W-:Y:S03]  /*6730*/  IMAD.U32 R3, RZ, RZ, UR5 ;  /* 0x00000005ff037e24 */ /* 0x000fe6000f8e00ff */
[----:B------:R-:W1:Y:S02]  /*6740*/  @!UP0 LDCU UR4, c[0x0][0x880] ;  /* 0x00011000ff0487ac */ /* 0x000e640008000800 */
[----:B--2--5:R2:W5:Y:S02]  /*6750*/  @P3 LDG.E R27, desc[UR8][R2.64] ;  /* 0x00000008021b3981 */ /* 0x024564000c1e1900 */
[----:B-12---:R-:W-:Y:S02]  /*6760*/  @!P3 MOV R27, UR4 ;  /* 0x00000004001bbc02 */ /* 0x006fe40008000f00 */
.L_x_108:
[----:B------:R-:W-:Y:S05]  /*6770*/  @!P4 BRA `(.L_x_109) ;  /* 0x000000000024c947 */ /* 0x000fea0003800000 */
[----:B------:R-:W-:Y:S01]  /*6780*/  ISETP.NE.U32.AND P3, PT, R48, RZ, PT ;  /* 0x000000ff3000720c */ /* 0x000fe20003f65070 */
[----:B------:R-:W2:Y:S03]  /*6790*/  LDCU.64 UR4, c[0x0][0x358] ;  /* 0x00006b00ff0477ac */ /* 0x000ea60008000a00 */
[----:B------:R-:W-:Y:S11]  /*67a0*/  ISETP.NE.AND.EX P3, PT, R49, RZ, PT, P3 ;  /* 0x000000ff3100720c */ /* 0x000ff60003f65330 */
[----:B------:R-:W-:Y:S02]  /*67b0*/  @!UPT UIADD3 URZ, UPT, UPT, URZ, URZ, URZ ;  /* 0x000000fffffff290 */ /* 0x000fe4000fffe0ff */
[----:B------:R-:W3:Y:S01]  /*67c0*/  @P3 LDC.64 R2, c[0x0][0x8a8] ;  /* 0x00022a00ff023b82 */ /* 0x000ee20000000a00 */
[----:B-1----:R-:W-:Y:S04]  /*67d0*/  @P3 IMAD R0, R50, UR36, RZ ;  /* 0x0000002432003c24 */ /* 0x002fe8000f8e02ff */
[----:B---3--:R-:W-:Y:S05]  /*67e0*/  @P3 IMAD.WIDE R2, R0, 0x4, R2 ;  /* 0x0000000400023825 */ /* 0x008fea00078e0202 */
[----:B--2--5:R2:W5:Y:S02]  /*67f0*/  @P3 LDG.E R24, desc[UR4][R2.64] ;  /* 0x0000000402183981 */ /* 0x024564000c1e1900 */
[----:B--2---:R-:W3:Y:S02]  /*6800*/  @!P3 LDC R24, c[0x0][0x8a0] ;  /* 0x00022800ff18bb82 */ /* 0x004ee40000000800 */
.L_x_109:
[----:B-----5:R-:W-:Y:S01]  /*6810*/  FSETP.NEU.AND P3, PT, R27, RZ, PT ;  /* 0x000000ff1b00720b */ /* 0x020fe20003f6d000 */
[----:B------:R-:W-:Y:S01]  /*6820*/  BSSY B1, `(.L_x_110) ;  /* 0x0000039000017945 */ /* 0x000fe20003800000 */
[----:B------:R-:W-:Y:S01]  /*6830*/  SEL R3, RZ, 0xffffffff, P2 ;  /* 0xffffffffff037807 */ /* 0x000fe20001000000 */
[----:B------:R-:W-:Y:S01]  /*6840*/  IMAD.MOV.U32 R72, RZ, RZ, 0x1 ;  /* 0x00000001ff487424 */ /* 0x000fe200078e00ff */
[----:B------:R-:W-:Y:S01]  /*6850*/  @P1 LOP3.LUT P2, RZ, R26, 0xff, RZ, 0xc0, !PT ;  /* 0x000000ff1aff1812 */ /* 0x000fe2000784c0ff */
[C---:B------:R-:W-:Y:S01]  /*6860*/  IMAD R25, R22.reuse, 0x40, R23 ;  /* 0x0000004016197824 */ /* 0x040fe200078e0217 */
[----:B-1----:R-:W-:Y:S01]  /*6870*/  @P1 SEL R0, RZ, 0xffffffff, P3 ;  /* 0xffffffffff001807 */ /* 0x002fe20001800000 */
[----:B------:R-:W-:Y:S01]  /*6880*/  IMAD R58, R65, -0x10, R63 ;  /* 0xfffffff0413a7824 */ /* 0x000fe200078e023f */
[----:B------:R-:W-:Y:S01]  /*6890*/  LOP3.LUT R61, R61, 0x1, RZ, 0x3c, !PT ;  /* 0x000000013d3d7812 */ /* 0x000fe200078e3cff */
[----:B------:R-:W-:Y:S01]  /*68a0*/  IMAD.MOV.U32 R71, RZ, RZ, RZ ;  /* 0x000000ffff477224 */ /* 0x000fe200078e00ff */
[C---:B------:R-:W-:Y:S02]  /*68b0*/  @P0 SEL R0, R3.reuse, R0, !P2 ;  /* 0x0000000003000207 */ /* 0x040fe40005000000 */
[----:B------:R-:W-:Y:S02]  /*68c0*/  CS2R R46, SRZ ;  /* 0x00000000002e7805 */ /* 0x000fe4000001ff00 */
[----:B------:R-:W-:Y:S02]  /*68d0*/  LEA R70, R22, UR44, 0x3 ;  /* 0x0000002c16467c11 */ /* 0x000fe4000f8e18ff */
[----:B------:R-:W-:Y:S02]  /*68e0*/  CS2R R44, SRZ ;  /* 0x00000000002c7805 */ /* 0x000fe4000001ff00 */
[----:B------:R-:W-:Y:S02]  /*68f0*/  @P1 LOP3.LUT R0, R0, 0x1, RZ, 0xc0, !PT ;  /* 0x0000000100001812 */ /* 0x000fe400078ec0ff */
[----:B------:R-:W-:Y:S02]  /*6900*/  CS2R R42, SRZ ;  /* 0x00000000002a7805 */ /* 0x000fe4000001ff00 */
[----:B------:R-:W-:Y:S02]  /*6910*/  PLOP3.LUT P2, PT, PT, PT, UP1, 0x80, 0x8 ;  /* 0x000000000008781c */ /* 0x000fe40003f4f018 */
[----:B------:R-:W-:Y:S02]  /*6920*/  CS2R R40, SRZ ;  /* 0x0000000000287805 */ /* 0x000fe4000001ff00 */
[----:B------:R-:W-:Y:S02]  /*6930*/  ISETP.NE.U32.OR P5, PT, R0, 0x1, !P1 ;  /* 0x000000010000780c */ /* 0x000fe40004fa5470 */
[----:B------:R-:W-:Y:S02]  /*6940*/  CS2R R38, SRZ ;  /* 0x0000000000267805 */ /* 0x000fe4000001ff00 */
[----:B------:R-:W-:Y:S02]  /*6950*/  LOP3.LUT P4, R56, R26, 0xff, RZ, 0xc0, !PT ;  /* 0x000000ff1a387812 */ /* 0x000fe4000788c0ff */
[----:B------:R-:W-:Y:S02]  /*6960*/  CS2R R36, SRZ ;  /* 0x0000000000247805 */ /* 0x000fe4000001ff00 */
[----:B------:R-:W-:Y:S02]  /*6970*/  SEL R2, RZ, 0xffffffff, P3 ;  /* 0xffffffffff027807 */ /* 0x000fe40001800000 */
[----:B------:R-:W-:Y:S02]  /*6980*/  CS2R R34, SRZ ;  /* 0x0000000000227805 */ /* 0x000fe4000001ff00 */
[----:B------:R-:W-:Y:S02]  /*6990*/  P2R R69, PR, RZ, 0x20 ;  /* 0x00000020ff457803 */ /* 0x000fe40000000000 */
[----:B------:R-:W-:Y:S02]  /*69a0*/  CS2R R32, SRZ ;  /* 0x0000000000207805 */ /* 0x000fe4000001ff00 */
[----:B------:R-:W-:Y:S02]  /*69b0*/  @P2 SEL R2, R3, R2, !P4 ;  /* 0x0000000203022207 */ /* 0x000fe40006000000 */
[----:B------:R-:W-:Y:S02]  /*69c0*/  @P5 SHF.L.U32 R0, R61, 0x1f, RZ ;  /* 0x0000001f3d005819 */ /* 0x000fe400000006ff */
[----:B------:R-:W-:Y:S02]  /*69d0*/  LOP3.LUT R2, R2, 0x1, RZ, 0xc0, !PT ;  /* 0x0000000102027812 */ /* 0x000fe400078ec0ff */
[----:B------:R1:W2:Y:S02]  /*69e0*/  @P5 SYNCS.PHASECHK.TRANS64.TRYWAIT P1, [UR44+0x40], R0 ;  /* 0x00004000ff0055a7 */ /* 0x0002a4000802112c */
[----:B------:R-:W-:Y:S04]  /*69f0*/  ISETP.NE.U32.AND P2, PT, R2, 0x1, PT ;  /* 0x000000010200780c */ /* 0x000fe80003f45070 */
[----:B------:R-:W-:Y:S02]  /*6a00*/  P2R R73, PR, RZ, 0x4 ;  /* 0x00000004ff497803 */ /* 0x000fe40000000000 */
[----:B-1----:R-:W-:Y:S04]  /*6a10*/  SHF.L.U32 R0, R60, 0x1f, RZ ;  /* 0x0000001f3c007819 */ /* 0x002fe800000006ff */
[----:B------:R1:W4:Y:S01]  /*6a20*/  SYNCS.PHASECHK.TRANS64.TRYWAIT P0, [R70+URZ+0xb0], R0 ;  /* 0x0000b000460075a7 */ /* 0x00032200080011ff */
[----:B--2---:R-:W-:Y:S01]  /*6a30*/  @P5 SEL R72, RZ, 0x1, !P1 ;  /* 0x00000001ff485807 */ /* 0x004fe20004800000 */
[----:B-1----:R-:W-:Y:S06]  /*6a40*/  @!P5 BRA `(.L_x_111) ;  /* 0x000000000058d947 */ /* 0x002fec0003800000 */
[----:B------:R-:W-:Y:S01]  /*6a50*/  IMAD.MOV.U32 R46, RZ, RZ, RZ ;  /* 0x000000ffff2e7224 */ /* 0x000fe200078e00ff */
[----:B------:R-:W-:Y:S01]  /*6a60*/  ISETP.NE.AND P1, PT, R72, RZ, PT ;  /* 0x000000ff4800720c */ /* 0x000fe20003f25270 */
[----:B------:R-:W-:Y:S01]  /*6a70*/  BSSY B0, `(.L_x_112) ;  /* 0x000000c000007945 */ /* 0x000fe20003800000 */
[----:B------:R-:W-:Y:S02]  /*6a80*/  CS2R R34, SRZ ;  /* 0x0000000000227805 */ /* 0x000fe4000001ff00 */
[----:B------:R-:W-:Y:S02]  /*6a90*/  CS2R R32, SRZ ;  /* 0x0000000000207805 */ /* 0x000fe4000001ff00 */
[----:B------:R-:W-:Y:S02]  /*6aa0*/  CS2R R38, SRZ ;  /* 0x0000000000267805 */ /* 0x000fe4000001ff00 */
[----:B------:R-:W-:Y:S02]  /*6ab0*/  CS2R R36, SRZ ;  /* 0x0000000000247805 */ /* 0x000fe4000001ff00 */
[----:B------:R-:W-:Y:S02]  /*6ac0*/  CS2R R42, SRZ ;  /* 0x00000000002a7805 */ /* 0x000fe4000001ff00 */
[----:B------:R-:W-:Y:S02]  /*6ad0*/  CS2R R40, SRZ ;  /* 0x0000000000287805 */ /* 0x000fe4000001ff00 */
[----:B------:R-:W-:Y:S01]  /*6ae0*/  CS2R R44, SRZ ;  /* 0x00000000002c7805 */ /* 0x000fe2000001ff00 */
[----:B------:R-:W-:Y:S06]  /*6af0*/  @P1 BRA `(.L_x_113) ;  /* 0x00000000000c1947 */ /* 0x000fec0003800000 */
[----:B------:R-:W-:Y:S04]  /*6b00*/  SHF.L.U32 R3, R61, 0x1f, RZ ;  /* 0x0000001f3d037819 */ /* 0x000fe800000006ff */
[----:B------:R-:W1:Y:S02]  /*6b10*/  SYNCS.PHASECHK.TRANS64.TRYWAIT P1, [UR44+0x40], R3 ;  /* 0x00004003ff0075a7 */ /* 0x000e64000802112c */
[----:B-1----:R-:W-:Y:S05]  /*6b20*/  @!P1 BRA `(.L_x_114) ;  /* 0x0000002800c89947 */ /* 0x002fea0003800000 */
.L_x_113:
[----:B------:R-:W-:Y:S05]  /*6b30*/  BSYNC B0 ;  /* 0x0000000000007941 */ /* 0x000fea0003800000 */
.L_x_112:
[----:B------:R-:W-:Y:S01]  /*6b40*/  ISETP.NE.AND P1, PT, R73, RZ, PT ;  /* 0x000000ff4900720c */ /* 0x000fe20003f25270 */
[----:B------:R-:W-:Y:S11]  /*6b50*/  HFMA2 R71, -RZ, RZ, 0, 5.9604644775390625e-08 ;  /* 0x00000001ff477431 */ /* 0x000ff600000001ff */
[----:B------:R-:W-:Y:S01]  /*6b60*/  @!UPT UIADD3 URZ, UPT, UPT, URZ, URZ, URZ ;  /* 0x000000fffffff290 */ /* 0x000fe2000fffe0ff */
[----:B------:R2:W1:Y:S04]  /*6b70*/  @P1 LDS.128 R32, [R64] ;  /* 0x0000000040201984 */ /* 0x0004680000000c00 */
[----:B------:R2:W1:Y:S04]  /*6b80*/  @P1 LDS.128 R36, [R63+0x10] ;  /* 0x000010003f241984 */ /* 0x0004680000000c00 */
[----:B------:R2:W1:Y:S04]  /*6b90*/  @P1 LDS.128 R40, [R62+0x20] ;  /* 0x000020003e281984 */ /* 0x0004680000000c00 */
[----:B------:R2:W1:Y:S02]  /*6ba0*/  @P1 LDS.128 R44, [R58+0x30] ;  /* 0x000030003a2c1984 */ /* 0x0004640000000c00 */
.L_x_111:
[----:B------:R-:W-:Y:S05]  /*6bb0*/  BSYNC B1 ;  /* 0x0000000000017941 */ /* 0x000fea0003800000 */
.L_x_110:
[----:B-1----:R-:W-:Y:S04]  /*6bc0*/  SHF.R.U32.HI R2, RZ, 0x15, R25 ;  /* 0x00000015ff027819 */ /* 0x002fe80000011619 */
[----:B------:R-:W-:Y:S01]  /*6bd0*/  LOP3.LUT P1, RZ, R2, 0x3, R52, 0x48, !PT ;  /* 0x0000000302ff7812 */ /* 0x000fe20007824834 */
[----:B------:R-:W-:Y:S01]  /*6be0*/  @!UPT UIADD3 URZ, UPT, UPT, URZ, URZ, URZ ;  /* 0x000000fffffff290 */ /* 0x000fe2000fffe0ff */
[----:B----4-:R-:W-:Y:S11]  /*6bf0*/  @P0 BRA `(.L_x_115) ;  /* 0x0000000000080947 */ /* 0x010ff60003800000 */
[----:B------:R-:W1:Y:S02]  /*6c00*/  SYNCS.PHASECHK.TRANS64.TRYWAIT P0, [R70+URZ+0xb0], R0 ;  /* 0x0000b000460075a7 */ /* 0x000e6400080011ff */
[----:B-1----:R-:W-:Y:S05]  /*6c10*/  @!P0 BRA `(.L_x_116) ;  /* 0x0000002800a48947 */ /* 0x002fea0003800000 */
.L_x_115:
[----:B------:R-:W-:Y:S05]  /*6c20*/  @!P1 BRA `(.L_x_117) ;  /* 0x0000000000409947 */ /* 0x000fea0003800000 */
[----:B------:R-:W4:Y:S01]  /*6c30*/  LDCU.64 UR8, c[0x4][0x70] ;  /* 0x01000e00ff0877ac */ /* 0x000f220008000a00 */
[----:B------:R-:W-:Y:S01]  /*6c40*/  MOV R3, 0x0 ;  /* 0x0000000000037802 */ /* 0x000fe20000000f00 */
[----:B------:R-:W-:Y:S02]  /*6c50*/  HFMA2 R12, -RZ, RZ, 0, 5.9604644775390625e-08 ;  /* 0x00000001ff0c7431 */ /* 0x000fe400000001ff */
[----:B------:R-:W-:Y:S02]  /*6c60*/  IMAD.MOV.U32 R8, RZ, RZ, 0x192 ;  /* 0x00000192ff087424 */ /* 0x000fe400078e00ff */
[----:B------:R-:W-:Y:S01]  /*6c70*/  IMAD.MOV.U32 R13, RZ, RZ, RZ ;  /* 0x000000ffff0d7224 */ /* 0x000fe200078e00ff */
[----:B------:R-:W5:Y:S01]  /*6c80*/  LDCU.64 UR6, c[0x4][0x78] ;  /* 0x01000f00ff0677ac */ /* 0x000f620008000a00 */
[----:B------:R-:W1:Y:S01]  /*6c90*/  LDC.64 R2, c[0x4][R3] ;  /* 0x0100000003027b82 */ /* 0x000e620000000a00 */
[----:B------:R-:W2:Y:S01]  /*6ca0*/  LDCU.64 UR4, c[0x4][0x10] ;  /* 0x01000200ff0477ac */ /* 0x000ea20008000a00 */
[----:B----4-:R-:W-:Y:S01]  /*6cb0*/  MOV R5, UR9 ;  /* 0x0000000900057c02 */ /* 0x010fe20008000f00 */
[----:B------:R-:W-:Y:S01]  /*6cc0*/  IMAD.U32 R4, RZ, RZ, UR8 ;  /* 0x00000008ff047e24 */ /* 0x000fe2000f8e00ff */
[----:B-----5:R-:W-:Y:S01]  /*6cd0*/  MOV R7, UR7 ;  /* 0x0000000700077c02 */ /* 0x020fe20008000f00 */
[----:B------:R-:W-:Y:S01]  /*6ce0*/  IMAD.U32 R6, RZ, RZ, UR6 ;  /* 0x00000006ff067e24 */ /* 0x000fe2000f8e00ff */
[----:B--2---:R-:W-:Y:S01]  /*6cf0*/  MOV R11, UR5 ;  /* 0x00000005000b7c02 */ /* 0x004fe20008000f00 */
[----:B------:R-:W-:Y:S02]  /*6d00*/  IMAD.U32 R10, RZ, RZ, UR4 ;  /* 0x00000004ff0a7e24 */ /* 0x000fe4000f8e00ff */
[----:B------:R-:W-:Y:S07]  /*6d10*/  LEPC R20, `(.L_x_117) ;  /* 0x000000001014794e */ /* 0x000fee0000000000 */
[----:B-1-3--:R-:W-:Y:S05]  /*6d20*/  CALL.ABS.NOINC R2 ;  /* 0x0000000002007343 */ /* 0x00afea0003c00000 */
.L_x_117:
[----:B------:R-:W-:Y:S05]  /*6d30*/  WARPSYNC.ALL ;  /* 0x0000000000007948 */ /* 0x000fea0003800000 */
[----:B------:R-:W-:Y:S01]  /*6d40*/  R2UR UR4, R25 ;  /* 0x00000000190472ca */ /* 0x000fe200000e0000 */
[----:B------:R-:W-:Y:S01]  /*6d50*/  BSSY.RECONVERGENT B0, `(.L_x_118) ;  /* 0x0000039000007945 */ /* 0x000fe20003800200 */
[----:B------:R-:W-:Y:S11]  /*6d60*/  ISETP.NE.AND P0, PT, R66, RZ, PT ;  /* 0x000000ff4200720c */ /* 0x000ff60003f05270 */
[----:B------:R-:W1:Y:S02]  /*6d70*/  LDTM.x16 R4, tmem[UR4] ;  /* 0x00000004000479ee */ /* 0x000e640008240000 */
[C---:B-1-3--:R-:W-:Y:S01]  /*6d80*/  FMUL R0, R24.reuse, R4 ;  /* 0x0000000418007220 */ /* 0x04afe20000400000 */
[C---:B------:R-:W-:Y:S01]  /*6d90*/  FMUL R2, R24.reuse, R5 ;  /* 0x0000000518027220 */ /* 0x040fe20000400000 */
[C---:B------:R-:W-:Y:S01]  /*6da0*/  FMUL R3, R24.reuse, R6 ;  /* 0x0000000618037220 */ /* 0x040fe20000400000 */
[C---:B------:R-:W-:Y:S01]  /*6db0*/  FMUL R7, R24.reuse, R7 ;  /* 0x0000000718077220 */ /* 0x040fe20000400000 */
[C---:B------:R-:W-:Y:S01]  /*6dc0*/  FFMA R28, R27.reuse, R32, R0 ;  /* 0x000000201b1c7223 */ /* 0x040fe20000000000 */
        /* <DEDUP_REMOVED lines=10> */
[----:B------:R1:W-:Y:S01]  /*6e70*/  STS.128 [R64], R28 ;  /* 0x0000001c40007388 */ /* 0x0003e20000000c00 */
        /* <DEDUP_REMOVED lines=8> */
[----:B------:R1:W-:Y:S01]  /*6f00*/  STS.128 [R63+0x10], R4 ;  /* 0x000010043f007388 */ /* 0x0003e20000000c00 */
[C---:B------:R-:W-:Y:S01]  /*6f10*/  FMUL R13, R24.reuse, R17 ;  /* 0x00000011180d7220 */ /* 0x040fe20000400000 */
[C---:B------:R-:W-:Y:S01]  /*6f20*/  FFMA R10, R27.reuse, R42, R10 ;  /* 0x0000002a1b0a7223 */ /* 0x040fe2000000000a */
[C---:B------:R-:W-:Y:S01]  /*6f30*/  FMUL R14, R24.reuse, R18 ;  /* 0x00000012180e7220 */ /* 0x040fe20000400000 */
[C---:B------:R-:W-:Y:S01]  /*6f40*/  FFMA R11, R27.reuse, R43, R15 ;  /* 0x0000002b1b0b7223 */ /* 0x040fe2000000000f */
[----:B------:R-:W-:Y:S01]  /*6f50*/  FMUL R19, R24, R19 ;  /* 0x0000001318137220 */ /* 0x000fe20000400000 */
[C---:B------:R-:W-:Y:S01]  /*6f60*/  FFMA R12, R27.reuse, R44, R12 ;  /* 0x0000002c1b0c7223 */ /* 0x040fe2000000000c */
[C---:B------:R-:W-:Y:S01]  /*6f70*/  FFMA R13, R27.reuse, R45, R13 ;  /* 0x0000002d1b0d7223 */ /* 0x040fe2000000000d */
[C---:B------:R-:W-:Y:S01]  /*6f80*/  FFMA R14, R27.reuse, R46, R14 ;  /* 0x0000002e1b0e7223 */ /* 0x040fe2000000000e */
[----:B------:R1:W-:Y:S01]  /*6f90*/  STS.128 [R62+0x20], R8 ;  /* 0x000020083e007388 */ /* 0x0003e20000000c00 */
[----:B------:R-:W-:Y:S05]  /*6fa0*/  FFMA R15, R27, R47, R19 ;  /* 0x0000002f1b0f7223 */ /* 0x000fea0000000013 */
[----:B------:R1:W-:Y:S01]  /*6fb0*/  STS.128 [R58+0x30], R12 ;  /* 0x0000300c3a007388 */ /* 0x0003e20000000c00 */
[----:B------:R-:W-:Y:S01]  /*6fc0*/  @!PT LDS RZ, [RZ] ;  /* 0x00000000fffff984 */ /* 0x000fe20000000800 */
[----:B------:R-:W-:Y:S01]  /*6fd0*/  @!PT LDS RZ, [RZ] ;  /* 0x00000000fffff984 */ /* 0x000fe20000000800 */
[----:B------:R-:W-:Y:S01]  /*6fe0*/  @!PT LDS RZ, [RZ] ;  /* 0x00000000fffff984 */ /* 0x000fe20000000800 */
[----:B------:R-:W-:Y:S01]  /*6ff0*/  @!PT LDS RZ, [RZ] ;  /* 0x00000000fffff984 */ /* 0x000fe20000000800 */
[----:B------:R3:W-:Y:S06]  /*7000*/  MEMBAR.ALL.CTA ;  /* 0x0000000000007992 */ /* 0x0007ec0000008000 */
[----:B---3--:R-:W3:Y:S02]  /*7010*/  FENCE.VIEW.ASYNC.S ;  /* 0x00000000000073c6 */ /* 0x008ee40000000000 */
[----:B---3--:R-:W-:Y:S06]  /*7020*/  BAR.SYNC.DEFER_BLOCKING 0x1, 0x80 ;  /* 0x0042000000007b1d */ /* 0x008fec0000010000 */
[----:B------:R-:W-:Y:S05]  /*7030*/  @P0 BRA `(.L_x_119) ;  /* 0x0000000000280947 */ /* 0x000fea0003800000 */
[----:B------:R-:W3:Y:S01]  /*7040*/  LDCU.64 UR6, c[0x0][0x348] ;  /* 0x00006900ff0677ac */ /* 0x000ee20008000a00 */
[----:B------:R-:W-:Y:S01]  /*7050*/  UIADD3 UR4, UPT, UPT, UR44, 0x200, URZ ;  /* 0x000002002c047890 */ /* 0x000fe2000fffe0ff */
[----:B------:R-:W-:Y:S05]  /*7060*/  UMOV UR51, UR36 ;  /* 0x0000002400337c82 */ /* 0x000fea0008000000 */
[----:B------:R-:W-:Y:S04]  /*7070*/  MOV R55, UR4 ;  /* 0x0000000400377c02 */ /* 0x000fe80008000f00 */
[----:B------:R-:W-:Y:S01]  /*7080*/  R2UR UR48, R55 ;  /* 0x00000000373072ca */ /* 0x000fe200000e0000 */
[----:B---3--:R-:W-:Y:S04]  /*7090*/  UIADD3 UR4, UP0, UPT, UR6, 0x680, URZ ;  /* 0x0000068006047890 */ /* 0x008fe8000ff1e0ff */
[----:B------:R-:W-:Y:S09]  /*70a0*/  UIADD3.X UR5, UPT, UPT, URZ, UR7, URZ, UP0, !UPT ;  /* 0x00000007ff057290 */ /* 0x000ff200087fe4ff */
[----:B------:R3:W-:Y:S01]  /*70b0*/  UTMASTG.3D [UR48], [UR4] ;  /* 0x00000030040073b5 */ /* 0x0007e20008010000 */
[----:B------:R0:W-:Y:S01]  /*70c0*/  UTMACMDFLUSH ;  /* 0x00000000000079b7 */ /* 0x0001e20000000000 */
[----:B---3--:R-:W-:Y:S04]  /*70d0*/  DEPBAR.LE SB0, 0x1 ;  /* 0x000080400000791a */ /* 0x008fe80000000000 */
.L_x_119:
[----:B------:R-:W-:Y:S05]  /*70e0*/  BSYNC.RECONVERGENT B0 ;  /* 0x0000000000007941 */ /* 0x000fea0003800200 */
.L_x_118:
[----:B------:R-:W-:Y:S01]  /*70f0*/  BAR.SYNC.DEFER_BLOCKING 0x1, 0x80 ;  /* 0x0042000000007b1d */ /* 0x000fe20000010000 */
[----:B------:R-:W-:Y:S01]  /*7100*/  ISETP.NE.AND P1, PT, R69, RZ, PT ;  /* 0x000000ff4500720c */ /* 0x000fe20003f25270 */
[----:B------:R-:W-:Y:S01]  /*7110*/  UISETP.NE.AND UP0, UPT, UR52, URZ, UPT ;  /* 0x000000ff3400728c */ /* 0x000fe2000bf05270 */
[----:B------:R-:W-:Y:S11]  /*7120*/  LEA R2, R71, UR44, 0x3 ;  /* 0x0000002c47027c11 */ /* 0x000ff6000f8e18ff */
[----:B------:R-:W-:Y:S01]  /*7130*/  @P1 SHF.L.U32 R3, R61, 0x1f, RZ ;  /* 0x0000001f3d031819 */ /* 0x000fe200000006ff */
[----:B------:R-:W-:Y:S06]  /*7140*/  BRA.U !UP0, `(.L_x_120) ;  /* 0x0000000108247547 */ /* 0x000fec000b800000 */
[----:B-1----:R-:W-:Y:S01]  /*7150*/  IMAD.U32 R4, RZ, RZ, UR46 ;  /* 0x0000002eff047e24 */ /* 0x002fe2000f8e00ff */
[----:B------:R-:W-:Y:S01]  /*7160*/  MOV R0, UR47 ;  /* 0x0000002f00007c02 */ /* 0x000fe20008000f00 */
[----:B------:R-:W-:Y:S03]  /*7170*/  UIADD3 UR4, UPT, UPT, UR46, 0x1, URZ ;  /* 0x000000012e047890 */ /* 0x000fe6000fffe0ff */
[----:B------:R-:W-:Y:S01]  /*7180*/  @P1 LEA R4, R4, UR44, 0x3 ;  /* 0x0000002c04041c11 */ /* 0x000fe2000f8e18ff */
[----:B------:R-:W-:Y:S04]  /*7190*/  UISETP.NE.AND UP0, UPT, UR4, 0x4, UPT ;  /* 0x000000040400788c */ /* 0x000fe8000bf05270 */
[----:B------:R-:W-:Y:S01]  /*71a0*/  @P1 VIADD R4, R4, 0x60 ;  /* 0x0000006004041836 */ /* 0x000fe20000000000 */
[----:B------:R-:W-:Y:S04]  /*71b0*/  USEL UR46, UR4, URZ, UP0 ;  /* 0x000000ff042e7287 */ /* 0x000fe80008000000 */
[----:B------:R-:W-:Y:S04]  /*71c0*/  @P1 PRMT R0, R0, 0x654, R4 ;  /* 0x0000065400001816 */ /* 0x000fe80000000004 */
[----:B------:R3:W-:Y:S04]  /*71d0*/  @P1 SYNCS.ARRIVE.TRANS64.RED.A1T0 RZ, [R0+URZ], RZ ;  /* 0x000000ff00ff19a7 */ /* 0x0007e800081004ff */
.L_x_120:
[----:B------:R-:W4:Y:S01]  /*71e0*/  @P1 SYNCS.PHASECHK.TRANS64.TRYWAIT P0, [R2+URZ+0x40], R3 ;  /* 0x00004003020015a7 */ /* 0x000f2200080011ff */
[----:B------:R-:W-:Y:S01]  /*71f0*/  BSSY B1, `(.L_x_121) ;  /* 0x0000016000017945 */ /* 0x000fe20003800000 */
[----:B----4-:R-:W-:Y:S03]  /*7200*/  @P1 SEL R72, RZ, 0x1, !P0 ;  /* 0x00000001ff481807 */ /* 0x010fe60004000000 */
[----:B------:R-:W-:Y:S05]  /*7210*/  @!P1 BRA `(.L_x_122) ;  /* 0x00000000004c9947 */ /* 0x000fea0003800000 */
[----:B------:R-:W-:Y:S01]  /*7220*/  ISETP.NE.AND P0, PT, R72, RZ, PT ;  /* 0x000000ff4800720c */ /* 0x000fe20003f05270 */
[----:B------:R-:W-:Y:S01]  /*7230*/  BSSY B0, `(.L_x_123) ;  /* 0x000000b000007945 */ /* 0x000fe20003800000 */
[----:B------:R-:W-:Y:S11]  /*7240*/  ISETP.NE.AND P1, PT, R73, RZ, PT ;  /* 0x000000ff4900720c */ /* 0x000ff60003f25270 */
[----:B------:R-:W-:Y:S02]  /*7250*/  @!UPT UIADD3 URZ, UPT, UPT, URZ, URZ, URZ ;  /* 0x000000fffffff290 */ /* 0x000fe4000fffe0ff */
[C---:B-1----:R-:W-:Y:S01]  /*7260*/  @P1 IMAD R6, R71.reuse, 0x2000, R64 ;  /* 0x0000200047061824 */ /* 0x042fe200078e0240 */
[C---:B------:R-:W-:Y:S01]  /*7270*/  @P1 LEA R4, R71.reuse, R62, 0xd ;  /* 0x0000003e47041211 */ /* 0x040fe200078e68ff */
[C---:B------:R-:W-:Y:S02]  /*7280*/  @P1 IMAD R5, R71.reuse, 0x2000, R63 ;  /* 0x0000200047051824 */ /* 0x040fe400078e023f */
[----:B------:R-:W-:Y:S01]  /*7290*/  @P1 IMAD R3, R71, 0x2000, R58 ;  /* 0x0000200047031824 */ /* 0x000fe200078e023a */
[----:B------:R-:W-:Y:S06]  /*72a0*/  @P0 BRA `(.L_x_124) ;  /* 0x00000000000c0947 */ /* 0x000fec0003800000 */
[----:B---3--:R-:W-:Y:S04]  /*72b0*/  SHF.L.U32 R0, R61, 0x1f, RZ ;  /* 0x0000001f3d007819 */ /* 0x008fe800000006ff */
[----:B------:R-:W1:Y:S02]  /*72c0*/  SYNCS.PHASECHK.TRANS64.TRYWAIT P0, [R2+URZ+0x40], R0 ;  /* 0x00004000020075a7 */ /* 0x000e6400080011ff */
[----:B-1----:R-:W-:Y:S05]  /*72d0*/  @!P0 BRA `(.L_x_125) ;  /* 0x0000002400088947 */ /* 0x002fea0003800000 */
.L_x_124:
[----:B------:R-:W-:Y:S05]  /*72e0*/  BSYNC B0 ;  /* 0x0000000000007941 */ /* 0x000fea0003800000 */
.L_x_123:
[----:B------:R-:W-:Y:S02]  /*72f0*/  ISETP.NE.AND P0, PT, R73, RZ, PT ;  /* 0x000000ff4900720c */ /* 0x000fe40003f05270 */
[----:B------:R-:W-:Y:S11]  /*7300*/  IADD3 R71, PT, PT, R71, 0x1, RZ ;  /* 0x0000000147477810 */ /* 0x000ff60007ffe0ff */
[----:B------:R4:W1:Y:S04]  /*7310*/  @P0 LDS.128 R32, [R6] ;  /* 0x0000000006200984 */ /* 0x0008680000000c00 */
[----:B------:R4:W1:Y:S04]  /*7320*/  @P0 LDS.128 R36, [R5+0x10] ;  /* 0x0000100005240984 */ /* 0x0008680000000c00 */
[----:B------:R4:W1:Y:S04]  /*7330*/  @P0 LDS.128 R40, [R4+0x20] ;  /* 0x0000200004280984 */ /* 0x0008680000000c00 */
[----:B------:R4:W1:Y:S02]  /*7340*/  @P0 LDS.128 R44, [R3+0x30] ;  /* 0x00003000032c0984 */ /* 0x0008640000000c00 */
.L_x_122:
[----:B------:R-:W-:Y:S05]  /*7350*/  BSYNC B1 ;  /* 0x0000000000017941 */ /* 0x000fea0003800000 */
.L_x_121:
[----:B-1-3--:R-:W-:Y:S05]  /*7360*/  VIADD R0, R25, 0x10 ;  /* 0x0000001019007836 */ /* 0x00afea0000000000 */
[----:B------:R-:W-:Y:S04]  /*7370*/  SHF.R.U32.HI R0, RZ, 0x15, R0 ;  /* 0x00000015ff007819 */ /* 0x000fe80000011600 */
[----:B------:R-:W-:Y:S11]  /*7380*/  LOP3.LUT P0, RZ, R0, 0x3, R52, 0x48, !PT ;  /* 0x0000000300ff7812 */ /* 0x000ff60007804834 */
[----:B------:R-:W-:Y:S02]  /*7390*/  @!UPT UIADD3 URZ, UPT, UPT, URZ, URZ, URZ ;  /* 0x000000fffffff290 */ /* 0x000fe4000fffe0ff */
[----:B------:R-:W-:Y:S05]  /*73a0*/  @!P0 BRA `(.L_x_126) ;  /* 0x0000000000408947 */ /* 0x000fea0003800000 */
[----:B------:R-:W1:Y:S01]  /*73b0*/  LDCU.64 UR8, c[0x4][0x70] ;  /* 0x01000e00ff0877ac */ /* 0x000e620008000a00 */
[----:B----4-:R-:W-:Y:S01]  /*73c0*/  MOV R3, 0x0 ;  /* 0x0000000000037802 */ /* 0x010fe20000000f00 */
[----:B------:R-:W-:Y:S02]  /*73d0*/  HFMA2 R12, -RZ, RZ, 0, 5.9604644775390625e-08 ;  /* 0x00000001ff0c7431 */ /* 0x000fe400000001ff */
[----:B------:R-:W-:Y:S02]  /*73e0*/  IMAD.MOV.U32 R8, RZ, RZ, 0x192 ;  /* 0x00000192ff087424 */ /* 0x000fe400078e00ff */
[----:B------:R-:W-:Y:S01]  /*73f0*/  IMAD.MOV.U32 R13, RZ, RZ, RZ ;  /* 0x000000ffff0d7224 */ /* 0x000fe200078e00ff */
[----:B------:R-:W3:Y:S01]  /*7400*/  LDCU.64 UR6, c[0x4][0x78] ;  /* 0x01000f00ff0677ac */ /* 0x000ee20008000a00 */
[----:B------:R-:W4:Y:S01]  /*7410*/  LDC.64 R2, c[0x4][R3] ;  /* 0x0100000003027b82 */ /* 0x000f220000000a00 */
[----:B------:R-:W5:Y:S01]  /*7420*/  LDCU.64 UR4, c[0x4][0x10] ;  /* 0x01000200ff0477ac */ /* 0x000f620008000a00 */
[----:B-1----:R-:W-:Y:S01]  /*7430*/  MOV R5, UR9 ;  /* 0x0000000900057c02 */ /* 0x002fe20008000f00 */
[----:B------:R-:W-:Y:S01]  /*7440*/  IMAD.U32 R4, RZ, RZ, UR8 ;  /* 0x00000008ff047e24 */ /* 0x000fe2000f8e00ff */
[----:B---3--:R-:W-:Y:S01]  /*7450*/  MOV R7, UR7 ;  /* 0x0000000700077c02 */ /* 0x008fe20008000f00 */
[----:B------:R-:W-:Y:S01]  /*7460*/  IMAD.U32 R6, RZ, RZ, UR6 ;  /* 0x00000006ff067e24 */ /* 0x000fe2000f8e00ff */
[----:B-----5:R-:W-:Y:S01]  /*7470*/  MOV R11, UR5 ;  /* 0x00000005000b7c02 */ /* 0x020fe20008000f00 */
[----:B------:R-:W-:Y:S02]  /*7480*/  IMAD.U32 R10, RZ, RZ, UR4 ;  /* 0x00000004ff0a7e24 */ /* 0x000fe4000f8e00ff */
[----:B------:R-:W-:Y:S07]  /*7490*/  LEPC R20, `(.L_x_126) ;  /* 0x000000001014794e */ /* 0x000fee0000000000 */
[----:B--2-4-:R-:W-:Y:S05]  /*74a0*/  CALL.ABS.NOINC R2 ;  /* 0x0000000002007343 */ /* 0x014fea0003c00000 */
.L_x_126:
[----:B------:R-:W-:Y:S05]  /*74b0*/  WARPSYNC.ALL ;  /* 0x0000000000007948 */ /* 0x000fea0003800000 */
[----:B------:R-:W-:Y:S01]  /*74c0*/  R2UR UR4, R25 ;  /* 0x00000000190472ca */ /* 0x000fe200000e0000 */
[----:B------:R-:W-:Y:S01]  /*74d0*/  BSSY.RECONVERGENT B0, `(.L_x_127) ;  /* 0x0000041000007945 */ /* 0x000fe20003800200 */
[----:B------:R-:W-:Y:S02]  /*74e0*/  ISETP.NE.AND P6, PT, R69, RZ, PT ;  /* 0x000000ff4500720c */ /* 0x000fe40003fc5270 */
[----:B------:R-:W-:Y:S02]  /*74f0*/  ISETP.NE.AND P0, PT, R66, RZ, PT ;  /* 0x000000ff4200720c */ /* 0x000fe40003f05270 */
[----:B------:R-:W-:Y:S07]  /*7500*/  MOV R20, UR46 ;  /* 0x0000002e00147c02 */ /* 0x000fee0008000f00 */
[----:B----4-:R-:W1:Y:S02]  /*7510*/  LDTM.x16 R4, tmem[UR4+0x10] ;  /* 0x00001004000479ee */ /* 0x010e640008240000 */
[----:B------:R-:W-:Y:S01]  /*7520*/  @P6 LEA R20, R20, UR44, 0x3 ;  /* 0x0000002c14146c11 */ /* 0x000fe2000f8e18ff */
[C---:B-1----:R-:W-:Y:S01]  /*7530*/  FMUL R0, R24.reuse, R4 ;  /* 0x0000000418007220 */ /* 0x042fe20000400000 */
        /* <DEDUP_REMOVED lines=33> */
[----:B------:R-:W-:Y:S01]  /*7750*/  FFMA R15, R27, R47, R19 ;  /* 0x0000002f1b0f7223 */ /* 0x000fe20000000013 */
[----:B------:R-:W-:Y:S02]  /*7760*/  MOV R16, UR47 ;  /* 0x0000002f00107c02 */ /* 0x000fe40008000f00 */
[----:B------:R-:W-:Y:S02]  /*7770*/  @P6 IADD3 R17, PT, PT, R20, 0x60, RZ ;  /* 0x0000006014116810 */ /* 0x000fe40007ffe0ff */
[----:B------:R1:W-:Y:S01]  /*7780*/  STS.128 [R58+0x2030], R12 ;  /* 0x0020300c3a007388 */ /* 0x0003e20000000c00 */
[----:B------:R-:W-:Y:S02]  /*7790*/  LEA R0, R71, UR44, 0x3 ;  /* 0x0000002c47007c11 */ /* 0x000fe4000f8e18ff */
[----:B------:R-:W-:Y:S01]  /*77a0*/  @P6 PRMT R16, R16, 0x654, R17 ;  /* 0x0000065410106816 */ /* 0x000fe20000000011 */
[----:B------:R-:W-:Y:S01]  /*77b0*/  @!PT LDS RZ, [RZ] ;  /* 0x00000000fffff984 */ /* 0x000fe20000000800 */
[----:B------:R-:W-:Y:S01]  /*77c0*/  @!PT LDS RZ, [RZ] ;  /* 0x00000000fffff984 */ /* 0x000fe20000000800 */
[----:B------:R-:W-:Y:S01]  /*77d0*/  @!PT LDS RZ, [RZ] ;  /* 0x00000000fffff984 */ /* 0x000fe20000000800 */
[----:B------:R-:W-:Y:S01]  /*77e0*/  @!PT LDS RZ, [RZ] ;  /* 0x00000000fffff984 */ /* 0x000fe20000000800 */
[----:B------:R3:W-:Y:S06]  /*77f0*/  MEMBAR.ALL.CTA ;  /* 0x0000000000007992 */ /* 0x0007ec0000008000 */
[----:B---3--:R-:W3:Y:S01]  /*7800*/  FENCE.VIEW.ASYNC.S ;  /* 0x00000000000073c6 */ /* 0x008ee20000000000 */
[----:B------:R-:W-:Y:S01]  /*7810*/  @P6 SHF.L.U32 R2, R61, 0x1f, RZ ;  /* 0x0000001f3d026819 */ /* 0x000fe200000006ff */
[----:B---3--:R-:W-:Y:S06]  /*7820*/  BAR.SYNC.DEFER_BLOCKING 0x1, 0x80 ;  /* 0x0042000000007b1d */ /* 0x008fec0000010000 */
[----:B------:R-:W-:Y:S05]  /*7830*/  @P0 BRA `(.L_x_128) ;  /* 0x0000000000280947 */ /* 0x000fea0003800000 */
[----:B------:R-:W3:Y:S01]  /*7840*/  LDCU.64 UR6, c[0x0][0x348] ;  /* 0x00006900ff0677ac */ /* 0x000ee20008000a00 */
[----:B------:R-:W-:Y:S02]  /*7850*/  UIADD3 UR9, UPT, UPT, UR49, 0x10, URZ ;  /* 0x0000001031097890 */ /* 0x000fe4000fffe0ff */
[----:B------:R-:W-:Y:S01]  /*7860*/  UIADD3 UR8, UPT, UPT, UR44, 0x2200, URZ ;  /* 0x000022002c087890 */ /* 0x000fe2000fffe0ff */
[----:B------:R-:W-:Y:S01]  /*7870*/  UMOV UR10, UR50 ;  /* 0x00000032000a7c82 */ /* 0x000fe20008000000 */
[----:B------:R-:W-:Y:S01]  /*7880*/  UMOV UR11, UR36 ;  /* 0x00000024000b7c82 */ /* 0x000fe20008000000 */
[----:B---3--:R-:W-:Y:S04]  /*7890*/  UIADD3 UR4, UP0, UPT, UR6, 0x680, URZ ;  /* 0x0000068006047890 */ /* 0x008fe8000ff1e0ff */
[----:B------:R-:W-:Y:S09]  /*78a0*/  UIADD3.X UR5, UPT, UPT, URZ, UR7, URZ, UP0, !UPT ;  /* 0x00000007ff057290 */ /* 0x000ff200087fe4ff */
[----:B------:R3:W-:Y:S01]  /*78b0*/  UTMASTG.3D [UR8], [UR4] ;  /* 0x00000008040073b5 */ /* 0x0007e20008010000 */
[----:B------:R0:W-:Y:S01]  /*78c0*/  UTMACMDFLUSH ;  /* 0x00000000000079b7 */ /* 0x0001e20000000000 */
[----:B---3--:R-:W-:Y:S04]  /*78d0*/  DEPBAR.LE SB0, 0x1 ;  /* 0x000080400000791a */ /* 0x008fe80000000000 */
.L_x_128:
[----:B------:R-:W-:Y:S05]  /*78e0*/  BSYNC.RECONVERGENT B0 ;  /* 0x0000000000007941 */ /* 0x000fea0003800200 */
.L_x_127:
[----:B------:R-:W-:Y:S01]  /*78f0*/  BAR.SYNC.DEFER_BLOCKING 0x1, 0x80 ;  /* 0x0042000000007b1d */ /* 0x000fe20000010000 */
[----:B------:R-:W-:Y:S04]  /*7900*/  UIADD3 UR4, UPT, UPT, UR46, 0x1, URZ ;  /* 0x000000012e047890 */ /* 0x000fe8000fffe0ff */
[----:B------:R-:W-:Y:S04]  /*7910*/  UISETP.NE.AND UP0, UPT, UR4, 0x4, UPT ;  /* 0x000000040400788c */ /* 0x000fe8000bf05270 */
[----:B------:R-:W-:Y:S01]  /*7920*/  USEL UR45, UR4, URZ, UP0 ;  /* 0x000000ff042d7287 */ /* 0x000fe20008000000 */
[----:B------:R3:W-:Y:S01]  /*7930*/  @P6 SYNCS.ARRIVE.TRANS64.RED.A1T0 RZ, [R16+URZ], RZ ;  /* 0x000000ff10ff69a7 */ /* 0x0007e200081004ff */
[----:B------:R-:W-:Y:S01]  /*7940*/  BSSY B1, `(.L_x_129) ;  /* 0x0000017000017945 */ /* 0x000fe20003800000 */
[----:B------:R-:W4:Y:S02]  /*7950*/  @P6 SYNCS.PHASECHK.TRANS64.TRYWAIT P0, [R0+URZ+0x40], R2 ;  /* 0x00004002000065a7 */ /* 0x000f2400080011ff */
[----:B----4-:R-:W-:Y:S01]  /*7960*/  @P6 SEL R72, RZ, 0x1, !P0 ;  /* 0x00000001ff486807 */ /* 0x010fe20004000000 */
[----:B---3--:R-:W-:Y:S06]  /*7970*/  @!P6 BRA `(.L_x_130) ;  /* 0x00000000004ce947 */ /* 0x008fec0003800000 */
        /* <DEDUP_REMOVED lines=9> */
[----:B------:R-:W-:Y:S04]  /*7a10*/  SHF.L.U32 R6, R61, 0x1f, RZ ;  /* 0x0000001f3d067819 */ /* 0x000fe800000006ff */
[----:B------:R-:W1:Y:S02]  /*7a20*/  SYNCS.PHASECHK.TRANS64.TRYWAIT P0, [R0+URZ+0x40], R6 ;  /* 0x00004006000075a7 */ /* 0x000e6400080011ff */
[----:B-1----:R-:W-:Y:S05]  /*7a30*/  @!P0 BRA `(.L_x_133) ;  /* 0x0000001c00448947 */ /* 0x002fea0003800000 */
.L_x_132:
[----:B------:R-:W-:Y:S05]  /*7a40*/  BSYNC B0 ;  /* 0x0000000000007941 */ /* 0x000fea0003800000 */
.L_x_131:
[----:B------:R-:W-:Y:S02]  /*7a50*/  ISETP.NE.AND P0, PT, R73, RZ, PT ;  /* 0x000000ff4900720c */ /* 0x000fe40003f05270 */
[----:B------:R-:W-:Y:S11]  /*7a60*/  IADD3 R71, PT, PT, R71, 0x1, RZ ;  /* 0x0000000147477810 */ /* 0x000ff60007ffe0ff */
[----:B------:R3:W4:Y:S04]  /*7a70*/  @P0 LDS.128 R32, [R5] ;  /* 0x0000000005200984 */ /* 0x0007280000000c00 */
[----:B------:R3:W1:Y:S04]  /*7a80*/  @P0 LDS.128 R36, [R4+0x10] ;  /* 0x0000100004240984 */ /* 0x0006680000000c00 */
[----:B------:R3:W1:Y:S04]  /*7a90*/  @P0 LDS.128 R40, [R3+0x20] ;  /* 0x0000200003280984 */ /* 0x0006680000000c00 */
[----:B------:R3:W1:Y:S02]  /*7aa0*/  @P0 LDS.128 R44, [R2+0x30] ;  /* 0x00003000022c0984 */ /* 0x0006640000000c00 */
.L_x_130:
[----:B------:R-:W-:Y:S05]  /*7ab0*/  BSYNC B1 ;  /* 0x0000000000017941 */ /* 0x000fea0003800000 */
.L_x_129:
[----:B-1----:R-:W-:Y:S05]  /*7ac0*/  VIADD R0, R25, 0x20 ;  /* 0x0000002019007836 */ /* 0x002fea0000000000 */
[----:B------:R-:W-:Y:S04]  /*7ad0*/  SHF.R.U32.HI R0, RZ, 0x15, R0 ;  /* 0x00000015ff007819 */ /* 0x000fe80000011600 */
[----:B------:R-:W-:Y:S11]  /*7ae0*/  LOP3.LUT P0, RZ, R0, 0x3, R52, 0x48, !PT ;  /* 0x0000000300ff7812 */ /* 0x000ff60007804834 */
[----:B------:R-:W-:Y:S02]  /*7af0*/  @!UPT UIADD3 URZ, UPT, UPT, URZ, URZ, URZ ;  /* 0x000000fffffff290 */ /* 0x000fe4000fffe0ff */
[----:B------:R-:W-:Y:S05]  /*7b00*/  @!P0 BRA `(.L_x_134) ;  /* 0x0000000000408947 */ /* 0x000fea0003800000 */
[----:B------:R-:W1:Y:S01]  /*7b10*/  LDCU.64 UR8, c[0x4][0x70] ;  /* 0x01000e00ff0877ac */ /* 0x000e620008000a00 */
[----:B---3--:R-:W-:Y:S01]  /*7b20*/  MOV R3, 0x0 ;  /* 0x0000000000037802 */ /* 0x008fe20000000f00 */
[----:B------:R-:W-:Y:S02]  /*7b30*/  HFMA2 R12, -RZ, RZ, 0, 5.9604644775390625e-08 ;  /* 0x00000001ff0c7431 */ /* 0x000fe400000001ff */
[----:B------:R-:W-:Y:S02]  /*7b40*/  IMAD.MOV.U32 R8, RZ, RZ, 0x192 ;  /* 0x00000192ff087424 */ /* 0x000fe400078e00ff */
[----:B------:R-:W-:Y:S01]  /*7b50*/  IMAD.MOV.U32 R13, RZ, RZ, RZ ;  /* 0x000000ffff0d7224 */ /* 0x000fe200078e00ff */
[----:B------:R-:W3:Y:S01]  /*7b60*/  LDCU.64 UR6, c[0x4][0x78] ;  /* 0x01000f00ff0677ac */ /* 0x000ee20008000a00 */
[----:B------:R-:W2:Y:S01]  /*7b70*/  LDC.64 R2, c[0x4][R3] ;  /* 0x0100000003027b82 */ /* 0x000ea20000000a00 */
        /* <DEDUP_REMOVED lines=9> */
.L_x_134:
[----:B------:R-:W-:Y:S05]  /*7c10*/  WARPSYNC.ALL ;  /* 0x0000000000007948 */ /* 0x000fea0003800000 */
[----:B------:R-:W-:Y:S01]  /*7c20*/  R2UR UR4, R25 ;  /* 0x00000000190472ca */ /* 0x000fe200000e0000 */
[----:B------:R-:W-:Y:S01]  /*7c30*/  BSSY.RECONVERGENT B0, `(.L_x_135) ;  /* 0x0000041000007945 */ /* 0x000fe20003800200 */
[----:B------:R-:W-:Y:S02]  /*7c40*/  ISETP.NE.AND P6, PT, R69, RZ, PT ;  /* 0x000000ff4500720c */ /* 0x000fe40003fc5270 */
[----:B------:R-:W-:Y:S02]  /*7c50*/  ISETP.NE.AND P0, PT, R66, RZ, PT ;  /* 0x000000ff4200720c */ /* 0x000fe40003f05270 */
[----:B------:R-:W-:Y:S07]  /*7c60*/  MOV R20, UR45 ;  /* 0x0000002d00147c02 */ /* 0x000fee0008000f00 */
[----:B---3--:R-:W1:Y:S02]  /*7c70*/  LDTM.x16 R4, tmem[UR4+0x20] ;  /* 0x00002004000479ee */ /* 0x008e640008240000 */
[----:B------:R-:W-:Y:S01]  /*7c80*/  @P6 LEA R20, R20, UR44, 0x3 ;  /* 0x0000002c14146c11 */ /* 0x000fe2000f8e18ff */
[C---:B-1----:R-:W-:Y:S01]  /*7c90*/  FMUL R0, R24.reuse, R4 ;  /* 0x0000000418007220 */ /* 0x042fe20000400000 */
[C---:B------:R-:W-:Y:S01]  /*7ca0*/  FMUL R2, R24.reuse, R5 ;  /* 0x0000000518027220 */ /* 0x040fe20000400000 */
[C---:B------:R-:W-:Y:S01]  /*7cb0*/  FMUL R3, R24.reuse, R6 ;  /* 0x0000000618037220 */ /* 0x040fe20000400000 */
[C---:B------:R-:W-:Y:S01]  /*7cc0*/  FMUL R7, R24.reuse, R7 ;  /* 0x0000000718077220 */ /* 0x040fe20000400000 */
[C---:B----4-:R-:W-:Y:S01]  /*7cd0*/  FFMA R28, R27.reuse, R32, R0 ;  /* 0x000000201b1c7223 */ /* 0x050fe20000000000 */
        /* <DEDUP_REMOVED lines=54> */
.L_x_136:
[----:B------:R-:W-:Y:S05]  /*8040*/  BSYNC.RECONVERGENT B0 ;  /* 0x0000000000007941 */ /* 0x000fea0003800200 */
.L_x_135:
        /* <DEDUP_REMOVED lines=21> */
.L_x_140:
[----:B------:R-:W-:Y:S05]  /*81a0*/  BSYNC B0 ;  /* 0x0000000000007941 */ /* 0x000fea0003800000 */
.L_x_139:
[----:B------:R-:W-:Y:S11]  /*81b0*/  ISETP.NE.AND P0, PT, R73, RZ, PT ;  /* 0x000000ff4900720c */ /* 0x000ff60003f05270 */
[----:B------:R-:W-:Y:S02]  /*81c0*/  @!UPT UIADD3 URZ, UPT, UPT, URZ, URZ, URZ ;  /* 0x000000fffffff290 */ /* 0x000fe4000fffe0ff */
[----:B------:R3:W4:Y:S04]  /*81d0*/  @P0 LDS.128 R32, [R4] ;  /* 0x0000000004200984 */ /* 0x0007280000000c00 */
[----:B------:R3:W1:Y:S04]  /*81e0*/  @P0 LDS.128 R36, [R3+0x10] ;  /* 0x0000100003240984 */ /* 0x0006680000000c00 */
[----:B------:R3:W1:Y:S04]  /*81f0*/  @P0 LDS.128 R40, [R2+0x20] ;  /* 0x0000200002280984 */ /* 0x0006680000000c00 */
[----:B------:R3:W1:Y:S02]  /*8200*/  @P0 LDS.128 R44, [R71+0x30] ;  /* 0x00003000472c0984 */ /* 0x0006640000000c00 */
.L_x_138:
[----:B------:R-:W-:Y:S05]  /*8210*/  BSYNC B1 ;  /* 0x0000000000017941 */ /* 0x000fea0003800000 */
.L_x_137:
        /* <DEDUP_REMOVED lines=21> */
.L_x_142:
[----:B------:R-:W-:Y:S01]  /*8370*/  ISETP.NE.AND P0, PT, R66, RZ, PT ;  /* 0x000000ff4200720c */ /* 0x000fe20003f05270 */
[----:B------:R-:W-:Y:S05]  /*8380*/  WARPSYNC.ALL ;  /* 0x0000000000007948 */ /* 0x000fea0003800000 */
[----:B------:R-:W-:Y:S01]  /*8390*/  R2UR UR4, R25 ;  /* 0x00000000190472ca */ /* 0x000fe200000e0000 */
[----:B------:R-:W-:Y:S01]  /*83a0*/  BSSY.RECONVERGENT B0, `(.L_x_143) ;  /* 0x000003c000007945 */ /* 0x000fe20003800200 */
[----:B------:R-:W-:Y:S04]  /*83b0*/  IADD3 R70, PT, PT, R70, 0xd0, RZ ;  /* 0x000000d046467810 */ /* 0x000fe80007ffe0ff */
[----:B------:R-:W-:Y:S07]  /*83c0*/  LOP3.LUT R70, R70, 0xfefffff8, RZ, 0xc0, !PT ;  /* 0xfefffff846467812 */ /* 0x000fee00078ec0ff */
[----:B---3--:R-:W1:Y:S01]  /*83d0*/  LDTM.x16 R4, tmem[UR4+0x30] ;  /* 0x00003004000479ee */ /* 0x008e620008240000 */
[----:B------:R-:W-:Y:S01]  /*83e0*/  NOP ;  /* 0x0000000000007918 */ /* 0x000fe20000000000 */
[----:B-1----:R1:W-:Y:S01]  /*83f0*/  SYNCS.ARRIVE.TRANS64.RED.A1T0 RZ, [R70+URZ], RZ ;  /* 0x000000ff46ff79a7 */ /* 0x0023e200081004ff */
[C---:B------:R-:W-:Y:S01]  /*8400*/  FMUL R0, R24.reuse, R4 ;  /* 0x0000000418007220 */ /* 0x040fe20000400000 */
        /* <DEDUP_REMOVED lines=53> */
.L_x_144:
[----:B------:R-:W-:Y:S05]  /*8760*/  BSYNC.RECONVERGENT B0 ;  /* 0x0000000000007941 */ /* 0x000fea0003800200 */
.L_x_143:
[----:B------:R-:W-:Y:S01]  /*8770*/  BAR.SYNC.DEFER_BLOCKING 0x1, 0x80 ;  /* 0x0042000000007b1d */ /* 0x000fe20000010000 */
[----:B------:R-:W-:Y:S01]  /*8780*/  UISETP.NE.AND UP0, UPT, UR52, -0x4, UPT ;  /* 0xfffffffc3400788c */ /* 0x000fe2000bf05270 */
[----:B------:R-:W-:Y:S08]  /*8790*/  IADD3 R22, PT, PT, R22, 0x1, RZ ;  /* 0x0000000116167810 */ /* 0x000ff00007ffe0ff */
[----:B------:R-:W-:Y:S05]  /*87a0*/  BRA.U !UP0, `(.L_x_145) ;  /* 0x0000000108287547 */ /* 0x000fea000b800000 */
[----:B------:R-:W-:Y:S01]  /*87b0*/  ISETP.NE.AND P0, PT, R69, RZ, PT ;  /* 0x000000ff4500720c */ /* 0x000fe20003f05270 */
[----:B------:R-:W-:Y:S01]  /*87c0*/  IMAD.U32 R2, RZ, RZ, UR46 ;  /* 0x0000002eff027e24 */ /* 0x000fe2000f8e00ff */
[----:B------:R-:W-:Y:S01]  /*87d0*/  UIADD3 UR4, UPT, UPT, UR46, 0x1, URZ ;  /* 0x000000012e047890 */ /* 0x000fe2000fffe0ff */
[----:B------:R-:W-:Y:S03]  /*87e0*/  IMAD.U32 R0, RZ, RZ, UR47 ;  /* 0x0000002fff007e24 */ /* 0x000fe6000f8e00ff */
[----:B------:R-:W-:Y:S04]  /*87f0*/  UISETP.NE.AND UP0, UPT, UR4, 0x4, UPT ;  /* 0x000000040400788c */ /* 0x000fe8000bf05270 */
[----:B------:R-:W-:Y:S03]  /*8800*/  USEL UR46, UR4, URZ, UP0 ;  /* 0x000000ff042e7287 */ /* 0x000fe60008000000 */
[----:B------:R-:W-:Y:S05]  /*8810*/  @P0 LEA R2, R2, UR44, 0x3 ;  /* 0x0000002c02020c11 */ /* 0x000fea000f8e18ff */
[----:B------:R-:W-:Y:S05]  /*8820*/  @P0 VIADD R2, R2, 0x60 ;  /* 0x0000006002020836 */ /* 0x000fea0000000000 */
[----:B------:R-:W-:Y:S04]  /*8830*/  @P0 PRMT R0, R0, 0x654, R2 ;  /* 0x0000065400000816 */ /* 0x000fe80000000002 */
[----:B------:R3:W-:Y:S03]  /*8840*/  @P0 SYNCS.ARRIVE.TRANS64.RED.A1T0 RZ, [R0+URZ], RZ ;  /* 0x000000ff00ff09a7 */ /* 0x0007e600081004ff */
.L_x_145:
[----:B------:R-:W-:Y:S01]  /*8850*/  R2UR UR4, R53 ;  /* 0x00000000350472ca */ /* 0x000fe200000e0000 */
[----:B------:R-:W-:Y:S01]  /*8860*/  UISETP.NE.AND UP0, UPT, UR62, URZ, UPT ;  /* 0x000000ff3e00728c */ /* 0x000fe2000bf05270 */
[----:B------:R-:W-:Y:S01]  /*8870*/  ISETP.NE.AND P0, PT, R57, 0x2, PT ;  /* 0x000000023900780c */ /* 0x000fe20003f05270 */
[----:B------:R-:W-:Y:S01]  /*8880*/  UIADD3 UR24, UPT, UPT, UR38, UR63, URZ ;  /* 0x0000003f26187290 */ /* 0x000fe2000fffe0ff */
[----:B------:R-:W-:Y:S01]  /*8890*/  ISETP.NE.AND P1, PT, R22, 0x4, PT ;  /* 0x000000041600780c */ /* 0x000fe20003f25270 */
[----:B------:R-:W-:Y:S01]  /*88a0*/  UIADD3 UR52, UPT, UPT, UR52, 0x4, URZ ;  /* 0x0000000434347890 */ /* 0x000fe2000fffe0ff */
[----:B------:R-:W-:Y:S01]  /*88b0*/  SEL R2, RZ, 0x1, P0 ;  /* 0x00000001ff027807 */ /* 0x000fe20000000000 */
[----:B------:R-:W-:Y:S01]  /*88c0*/  UMOV UR36, UR61 ;  /* 0x0000003d00247c82 */ /* 0x000fe20008000000 */
[----:B---3--:R-:W-:Y:S02]  /*88d0*/  SEL R0, RZ, 0x1, P1 ;  /* 0x00000001ff007807 */ /* 0x008fe40000800000 */
[----:B------:R-:W-:Y:S02]  /*88e0*/  LOP3.LUT R59, R59, R2, RZ, 0x3c, !PT ;  /* 0x000000023b3b7212 */ /* 0x000fe400078e3cff */
[----:B------:R-:W-:Y:S01]  /*88f0*/  LOP3.LUT R60, R60, R0, RZ, 0x3c, !PT ;  /* 0x000000003c3c7212 */ /* 0x000fe200078e3cff */
[----:B------:R-:W-:Y:S01]  /*8900*/  UIADD3 UR28, UPT, UPT, UR37, UR4, URZ ;  /* 0x00000004251c7290 */ /* 0x000fe2000fffe0ff */
[----:B------:R-:W-:Y:S02]  /*8910*/  SEL R57, R57, RZ, P0 ;  /* 0x000000ff39397207 */ /* 0x000fe40000000000 */
[----:B------:R-:W-:Y:S01]  /*8920*/  SEL R22, R22, RZ, P1 ;  /* 0x000000ff16167207 */ /* 0x000fe20000800000 */
[----:B------:R-:W-:Y:S08]  /*8930*/  BRA.U UP0, `(.L_x_146) ;  /* 0xffffffd100e07547 */ /* 0x000ff0000b83ffff */
[----:B------:R-:W-:-:S13]  /*8940*/  R2UR UR4, R54 ;  /* 0x00000000360472ca */ /* 0x000fda00000e0000 */
[----:B------:R-:W-:-:S09]  /*8950*/  UISETP.NE.AND UP0, UPT, UR4, URZ, UPT ;  /* 0x000000ff0400728c */ /* 0x000fd2000bf05270 */
[----:B------:R-:W-:Y:S05]  /*8960*/  BRA.U !UP0, `(.L_x_147) ;  /* 0x0000000108487547 */ /* 0x000fea000b800000 */
[----:B------:R-:W3:Y:S02]  /*8970*/  LDCU.64 UR4, c[0x0][0x890] ;  /* 0x00011200ff0477ac */ /* 0x000ee40008000a00 */
[----:B---3--:R-:W-:-:S04]  /*8980*/  UISETP.NE.U32.AND UP0, UPT, UR4, URZ, UPT ;  /* 0x000000ff0400728c */ /* 0x008fc8000bf05070 */
[----:B------:R-:W-:-:S09]  /*8990*/  UISETP.NE.AND.EX UP0, UPT, UR5, URZ, UPT, UP0 ;  /* 0x000000ff0500728c */ /* 0x000fd2000bf05300 */
[----:B------:R-:W-:Y:S05]  /*89a0*/  BRA.U UP0, `(.L_x_148) ;  /* 0x00000001000c7547 */ /* 0x000fea000b800000 */
[----:B------:R-:W-:-:S13]  /*89b0*/  FSETP.NEU.AND P0, PT, R27, RZ, PT ;  /* 0x000000ff1b00720b */ /* 0x000fda0003f0d000 */
[----:B------:R-:W-:Y:S05]  /*89c0*/  @!P0 EXIT ;  /* 0x000000000000894d */ /* 0x000fea0003800000 */
[----:B------:R-:W-:Y:S05]  /*89d0*/  BRA `(.L_x_147) ;  /* 0x00000000002c7947 */ /* 0x000fea0003800000 */
.L_x_148:
[----:B------:R-:W-:Y:S01]  /*89e0*/  ISETP.NE.AND P0, PT, R56, RZ, PT ;  /* 0x000000ff3800720c */ /* 0x000fe20003f05270 */
[----:B------:R-:W-:-:S12]  /*89f0*/  BSSY.RECONVERGENT B0, `(.L_x_147) ;  /* 0x0000009000007945 */ /* 0x000fd80003800200 */
[----:B------:R-:W-:Y:S05]  /*8a00*/  @P0 BRA `(.L_x_149) ;  /* 0x0000000000140947 */ /* 0x000fea0003800000 */
[----:B------:R-:W3:Y:S02]  /*8a10*/  LDCU.64 UR4, c[0x0][0x888] ;  /* 0x00011100ff0477ac */ /* 0x000ee40008000a00 */
[----:B---3--:R-:W-:-:S04]  /*8a20*/  ISETP.NE.U32.AND P0, PT, RZ, UR4, PT ;  /* 0x00000004ff007c0c */ /* 0x008fc8000bf05070 */
[----:B------:R-:W-:-:S13]  /*8a30*/  ISETP.NE.AND.EX P0, PT, RZ, UR5, PT, P0 ;  /* 0x00000005ff007c0c */ /* 0x000fda000bf05300 */
[----:B------:R-:W-:Y:S05]  /*8a40*/  @!P0 EXIT ;  /* 0x000000000000894d */ /* 0x000fea0003800000 */
[----:B------:R-:W-:Y:S05]  /*8a50*/  BRA `(.L_x_150) ;  /* 0x0000000000087947 */ /* 0x000fea0003800000 */
.L_x_149:
[----:B------:R-:W-:-:S13]  /*8a60*/  FSETP.NEU.AND P0, PT, R27, RZ, PT ;  /* 0x000000ff1b00720b */ /* 0x000fda0003f0d000 */
[----:B------:R-:W-:Y:S05]  /*8a70*/  @!P0 EXIT ;  /* 0x000000000000894d */ /* 0x000fea0003800000 */
.L_x_150:
[----:B------:R-:W-:Y:S05]  /*8a80*/  BSYNC.RECONVERGENT B0 ;  /* 0x0000000000007941 */ /* 0x000fea0003800200 */
.L_x_147:
[----:B------:R-:W-:Y:S01]  /*8a90*/  ULEA UR4, UR46, UR44, 0x3 ;  /* 0x0000002c2e047291 */ /* 0x000fe2000f8e18ff */
[----:B------:R-:W-:-:S04]  /*8aa0*/  DEPBAR.LE SB0, 0x0 ;  /* 0x000080000000791a */ /* 0x000fc80000000000 */
[----:B------:R-:W-:-:S04]  /*8ab0*/  UIADD3 UR4, UPT, UPT, UR4, 0x60, URZ ;  /* 0x0000006004047890 */ /* 0x000fc8000fffe0ff */
[----:B------:R-:W-:-:S09]  /*8ac0*/  UPRMT UR4, UR47, 0x654, UR4 ;  /* 0x000006542f047896 */ /* 0x000fd20008000004 */
[----:B------:R-:W-:Y:S01]  /*8ad0*/  SYNCS.ARRIVE.TRANS64.RED.A1T0 RZ, [UR4], RZ ;  /* 0x000000ffffff79a7 */ /* 0x000fe20008100404 */
[----:B------:R-:W-:Y:S05]  /*8ae0*/  EXIT ;  /* 0x000000000000794d */ /* 0x000fea0003800000 */
.L_x_24:
[----:B----4-:R4:W1:Y:S02]  /*8af0*/  SYNCS.PHASECHK.TRANS64.TRYWAIT P0, [R0+URZ+0x100], R2 ;  /* 0x00010002000075a7 */ /* 0x01086400080011ff */
[----:B-1----:R-:W-:Y:S05]  /*8b00*/  @!P0 NANOSLEEP.SYNCS 0x989680 ;  /* 0x009896800000895d */ /* 0x002fea0003900000 */
[----:B------:R-:W1:Y:S02]  /*8b10*/  @!P0 SYNCS.PHASECHK.TRANS64 P0, [R0+URZ+0x100], R2 ;  /* 0x00010002000085a7 */ /* 0x000e6400080010ff */
[----:B-1----:R-:W-:Y:S05]  /*8b20*/  @!P0 BRA `(.L_x_24) ;  /* 0xfffffffc00f08947 */ /* 0x002fea000383ffff */
[----:B------:R-:W-:Y:S05]  /*8b30*/  BRA `(.L_x_151) ;  /* 0xffffff8c00e07947 */ /* 0x000fea000383ffff */
.L_x_27:
[----:B---3--:R-:W-:-:S07]  /*8b40*/  MOV R0, UR33 ;  /* 0x0000002100007c02 */ /* 0x008fce0008000f00 */
.L_x_152:
[----:B---3--:R3:W4:Y:S02]  /*8b50*/  SYNCS.PHASECHK.TRANS64.TRYWAIT P0, [R0+URZ+0x20], R3 ;  /* 0x00002003000075a7 */ /* 0x00872400080011ff */
[----:B----4-:R-:W-:Y:S05]  /*8b60*/  @!P0 NANOSLEEP.SYNCS 0x989680 ;  /* 0x009896800000895d */ /* 0x010fea0003900000 */
[----:B------:R-:W4:Y:S02]  /*8b70*/  @!P0 SYNCS.PHASECHK.TRANS64 P0, [R0+URZ+0x20], R3 ;  /* 0x00002003000085a7 */ /* 0x000f2400080010ff */
[----:B----4-:R-:W-:Y:S05]  /*8b80*/  @!P0 BRA `(.L_x_152) ;  /* 0xfffffffc00f08947 */ /* 0x010fea000383ffff */
[----:B------:R-:W-:Y:S05]  /*8b90*/  BRA `(.L_x_26) ;  /* 0xffffff9000387947 */ /* 0x000fea000383ffff */
.L_x_34:
[----:B---3--:R-:W-:-:S07]  /*8ba0*/  MOV R0, UR7 ;  /* 0x0000000700007c02 */ /* 0x008fce0008000f00 */
.L_x_153:
[----:B-1----:R1:W2:Y:S02]  /*8bb0*/  SYNCS.PHASECHK.TRANS64.TRYWAIT P0, [R0+URZ+0x20], R3 ;  /* 0x00002003000075a7 */ /* 0x0022a400080011ff */
[----:B--2---:R-:W-:Y:S05]  /*8bc0*/  @!P0 NANOSLEEP.SYNCS 0x989680 ;  /* 0x009896800000895d */ /* 0x004fea0003900000 */
[----:B------:R-:W2:Y:S02]  /*8bd0*/  @!P0 SYNCS.PHASECHK.TRANS64 P0, [R0+URZ+0x20], R3 ;  /* 0x00002003000085a7 */ /* 0x000ea400080010ff */
[----:B--2---:R-:W-:Y:S05]  /*8be0*/  @!P0 BRA `(.L_x_153) ;  /* 0xfffffffc00f08947 */ /* 0x004fea000383ffff */
[----:B------:R-:W-:Y:S05]  /*8bf0*/  BRA `(.L_x_33) ;  /* 0xffffff94002c7947 */ /* 0x000fea000383ffff */
.L_x_41:
[----:B-1----:R1:W2:Y:S02]  /*8c00*/  SYNCS.PHASECHK.TRANS64.TRYWAIT P0, [R3+URZ+0x90], R0 ;  /* 0x00009000030075a7 */ /* 0x0022a400080011ff */
[----:B--2---:R-:W-:Y:S05]  /*8c10*/  @!P0 NANOSLEEP.SYNCS 0x989680 ;  /* 0x009896800000895d */ /* 0x004fea0003900000 */
[----:B------:R-:W2:Y:S02]  /*8c20*/  @!P0 SYNCS.PHASECHK.TRANS64 P0, [R3+URZ+0x90], R0 ;  /* 0x00009000030085a7 */ /* 0x000ea400080010ff */
[----:B--2---:R-:W-:Y:S05]  /*8c30*/  @!P0 BRA `(.L_x_41) ;  /* 0xfffffffc00f08947 */ /* 0x004fea000383ffff */
[----:B------:R-:W-:Y:S05]  /*8c40*/  BRA `(.L_x_154) ;  /* 0xffffff9800147947 */ /* 0x000fea000383ffff */
.L_x_45:
[----:B------:R-:W-:-:S07]  /*8c50*/  MOV R0, UR4 ;  /* 0x0000000400007c02 */ /* 0x000fce0008000f00 */
.L_x_155:
[----:B-1----:R1:W2:Y:S02]  /*8c60*/  SYNCS.PHASECHK.TRANS64.TRYWAIT P0, [R0+URZ], R2 ;  /* 0x00000002000075a7 */ /* 0x0022a400080011ff */
[----:B--2---:R-:W-:Y:S05]  /*8c70*/  @!P0 NANOSLEEP.SYNCS 0x989680 ;  /* 0x009896800000895d */ /* 0x004fea0003900000 */
[----:B------:R-:W2:Y:S02]  /*8c80*/  @!P0 SYNCS.PHASECHK.TRANS64 P0, [R0+URZ], R2 ;  /* 0x00000002000085a7 */ /* 0x000ea400080010ff */
[----:B--2---:R-:W-:Y:S05]  /*8c90*/  @!P0 BRA `(.L_x_155) ;  /* 0xfffffffc00f08947 */ /* 0x004fea000383ffff */
[----:B------:R-:W-:Y:S05]  /*8ca0*/  BRA `(.L_x_156) ;  /* 0xffffff9c00bc7947 */ /* 0x000fea000383ffff */
.L_x_46:
[----:B------:R-:W-:-:S07]  /*8cb0*/  MOV R0, UR5 ;  /* 0x0000000500007c02 */ /* 0x000fce0008000f00 */
.L_x_157:
[----:B-1----:R1:W2:Y:S02]  /*8cc0*/  SYNCS.PHASECHK.TRANS64.TRYWAIT P0, [R0+URZ], R3 ;  /* 0x00000003000075a7 */ /* 0x0022a400080011ff */
[----:B--2---:R-:W-:Y:S05]  /*8cd0*/  @!P0 NANOSLEEP.SYNCS 0x989680 ;  /* 0x009896800000895d */ /* 0x004fea0003900000 */
[----:B------:R-:W2:Y:S02]  /*8ce0*/  @!P0 SYNCS.PHASECHK.TRANS64 P0, [R0+URZ], R3 ;  /* 0x00000003000085a7 */ /* 0x000ea400080010ff */
[----:B--2---:R-:W-:Y:S05]  /*8cf0*/  @!P0 BRA `(.L_x_157) ;  /* 0xfffffffc00f08947 */ /* 0x004fea000383ffff */
[----:B------:R-:W-:Y:S05]  /*8d00*/  BRA `(.L_x_158) ;  /* 0xffffff9c00c87947 */ /* 0x000fea000383ffff */
.L_x_47:
[----:B------:R-:W-:-:S07]  /*8d10*/  MOV R0, UR5 ;  /* 0x0000000500007c02 */ /* 0x000fce0008000f00 */
.L_x_159:
[----:B-1----:R1:W2:Y:S02]  /*8d20*/  SYNCS.PHASECHK.TRANS64.TRYWAIT P0, [R0+URZ], R3 ;  /* 0x00000003000075a7 */ /* 0x0022a400080011ff */
[----:B--2---:R-:W-:Y:S05]  /*8d30*/  @!P0 NANOSLEEP.SYNCS 0x989680 ;  /* 0x009896800000895d */ /* 0x004fea0003900000 */
[----:B------:R-:W2:Y:S02]  /*8d40*/  @!P0 SYNCS.PHASECHK.TRANS64 P0, [R0+URZ], R3 ;  /* 0x00000003000085a7 */ /* 0x000ea400080010ff */
[----:B--2---:R-:W-:Y:S05]  /*8d50*/  @!P0 BRA `(.L_x_159) ;  /* 0xfffffffc00f08947 */ /* 0x004fea000383ffff */
[----:B------:R-:W-:Y:S05]  /*8d60*/  BRA `(.L_x_160) ;  /* 0xffffff9c00d47947 */ /* 0x000fea000383ffff */
.L_x_50:
[----:B--2---:R2:W3:Y:S02]  /*8d70*/  SYNCS.PHASECHK.TRANS64.TRYWAIT P0, [R2+URZ+0xf0], R4 ;  /* 0x0000f004020075a7 */ /* 0x0044e400080011ff */
[----:B---3--:R-:W-:Y:S05]  /*8d80*/  @!P0 NANOSLEEP.SYNCS 0x989680 ;  /* 0x009896800000895d */ /* 0x008fea0003900000 */
[----:B------:R-:W3:Y:S02]  /*8d90*/  @!P0 SYNCS.PHASECHK.TRANS64 P0, [R2+URZ+0xf0], R4 ;  /* 0x0000f004020085a7 */ /* 0x000ee400080010ff */
[----:B---3--:R-:W-:Y:S05]  /*8da0*/  @!P0 BRA `(.L_x_50) ;  /* 0xfffffffc00f08947 */ /* 0x008fea000383ffff */
[----:B------:R-:W-:Y:S05]  /*8db0*/  BRA `(.L_x_161) ;  /* 0xffffffa000307947 */ /* 0x000fea000383ffff */
.L_x_51:
[----:B------:R-:W-:-:S07]  /*8dc0*/  MOV R2, UR4 ;  /* 0x0000000400027c02 */ /* 0x000fce0008000f00 */
.L_x_162:
[----:B--2---:R2:W3:Y:S02]  /*8dd0*/  SYNCS.PHASECHK.TRANS64.TRYWAIT P0, [R2+URZ+0xa0], R5 ;  /* 0x0000a005020075a7 */ /* 0x0044e400080011ff */
[----:B---3--:R-:W-:Y:S05]  /*8de0*/  @!P0 NANOSLEEP.SYNCS 0x989680 ;  /* 0x009896800000895d */ /* 0x008fea0003900000 */
[----:B------:R-:W3:Y:S02]  /*8df0*/  @!P0 SYNCS.PHASECHK.TRANS64 P0, [R2+URZ+0xa0], R5 ;  /* 0x0000a005020085a7 */ /* 0x000ee400080010ff */
[----:B---3--:R-:W-:Y:S05]  /*8e00*/  @!P0 BRA `(.L_x_162) ;  /* 0xfffffffc00f08947 */ /* 0x008fea000383ffff */
[----:B------:R-:W-:Y:S05]  /*8e10*/  BRA `(.L_x_163) ;  /* 0xffffffa000407947 */ /* 0x000fea000383ffff */
.L_x_52:
[----:B--2---:R2:W3:Y:S02]  /*8e20*/  SYNCS.PHASECHK.TRANS64.TRYWAIT P1, [R2+URZ+0x90], R4 ;  /* 0x00009004020075a7 */ /* 0x0044e400080211ff */
[----:B---3--:R-:W-:Y:S05]  /*8e30*/  @!P1 NANOSLEEP.SYNCS 0x989680 ;  /* 0x009896800000995d */ /* 0x008fea0003900000 */
[----:B------:R-:W3:Y:S02]  /*8e40*/  @!P1 SYNCS.PHASECHK.TRANS64 P1, [R2+URZ+0x90], R4 ;  /* 0x00009004020095a7 */ /* 0x000ee400080210ff */
[----:B---3--:R-:W-:Y:S05]  /*8e50*/  @!P1 BRA `(.L_x_52) ;  /* 0xfffffffc00f09947 */ /* 0x008fea000383ffff */
[----:B------:R-:W-:Y:S05]  /*8e60*/  BRA `(.L_x_164) ;  /* 0xffffffa000707947 */ /* 0x000fea000383ffff */
.L_x_55:
[----:B------:R-:W-:-:S07]  /*8e70*/  MOV R0, UR4 ;  /* 0x0000000400007c02 */ /* 0x000fce0008000f00 */
.L_x_165:
[----:B--2---:R2:W3:Y:S02]  /*8e80*/  SYNCS.PHASECHK.TRANS64.TRYWAIT P0, [R0+URZ+0xa0], R2 ;  /* 0x0000a002000075a7 */ /* 0x0044e400080011ff */
[----:B---3--:R-:W-:Y:S05]  /*8e90*/  @!P0 NANOSLEEP.SYNCS 0x989680 ;  /* 0x009896800000895d */ /* 0x008fea0003900000 */
[----:B------:R-:W3:Y:S02]  /*8ea0*/  @!P0 SYNCS.PHASECHK.TRANS64 P0, [R0+URZ+0xa0], R2 ;  /* 0x0000a002000085a7 */ /* 0x000ee400080010ff */
[----:B---3--:R-:W-:Y:S05]  /*8eb0*/  @!P0 BRA `(.L_x_165) ;  /* 0xfffffffc00f08947 */ /* 0x008fea000383ffff */
[----:B------:R-:W-:Y:S05]  /*8ec0*/  BRA `(.L_x_54) ;  /* 0xffffffa000c47947 */ /* 0x000fea000383ffff */
.L_x_64:
[----:B--2---:R-:W-:-:S04]  /*8ed0*/  MOV R5, UR5 ;  /* 0x0000000500057c02 */ /* 0x004fc80008000f00 */
[----:B------:R2:W3:Y:S03]  /*8ee0*/  SYNCS.PHASECHK.TRANS64.TRYWAIT P0, [R5+URZ+0x8], R6 ;  /* 0x00000806050075a7 */ /* 0x0004e600080011ff */
[----:B---3--:R-:W-:Y:S05]  /*8ef0*/  @!P0 NANOSLEEP.SYNCS 0x989680 ;  /* 0x009896800000895d */ /* 0x008fea0003900000 */
[----:B------:R-:W3:Y:S02]  /*8f00*/  @!P0 SYNCS.PHASECHK.TRANS64 P0, [R5+URZ+0x8], R6 ;  /* 0x00000806050085a7 */ /* 0x000ee400080010ff */
[----:B---3--:R-:W-:Y:S05]  /*8f10*/  @!P0 BRA `(.L_x_64) ;  /* 0xfffffffc00ec8947 */ /* 0x008fea000383ffff */
[----:B------:R-:W-:Y:S05]  /*8f20*/  BRA `(.L_x_63) ;  /* 0xffffffa400787947 */ /* 0x000fea000383ffff */
.L_x_66:
[----:B------:R-:W-:Y:S01]  /*8f30*/  BSSY B0, `(.L_x_166) ;  /* 0x0000006000007945 */ /* 0x000fe20003800000 */
[----:B------:R-:W-:-:S07]  /*8f40*/  MOV R15, 0xffffffff ;  /* 0xffffffff000f7802 */ /* 0x000fce0000000f00 */
[----:B-12--5:R-:W-:Y:S05]  /*8f50*/  WARPSYNC.COLLECTIVE R15, `(.L_x_167) ;  /* 0x000000000f0c7348 */ /* 0x026fea0003c00000 */
[----:B------:R-:W-:Y:S02]  /*8f60*/  ELECT P6, UR79, PT ;  /* 0x00000000004f782f */ /* 0x000fe400038c0000 */
[----:B------:R-:W-:Y:S01]  /*8f70*/  MOV R14, UR79 ;  /* 0x0000004f000e7c02 */ /* 0x000fe20008000f00 */
[----:B-12--5:R-:W-:Y:S10]  /*8f80*/  ENDCOLLECTIVE ;  /* 0x000000000000791b */ /* 0x026ff40003800000 */
.L_x_167:
[----:B------:R-:W-:Y:S05]  /*8f90*/  BSYNC B0 ;  /* 0x0000000000007941 */ /* 0x000fea0003800000 */
.L_x_166:
[----:B------:R-:W-:Y:S01]  /*8fa0*/  PLOP3.LUT P0, PT, P6, PT, PT, 0x80, 0x8 ;  /* 0x000000000008781c */ /* 0x000fe2000370f070 */
[----:B------:R-:W-:-:S12]  /*8fb0*/  BRA `(.L_x_168) ;  /* 0xffffffa400a47947 */ /* 0x000fd8000383ffff */
.L_x_68:
[----:B--2---:R-:W-:-:S04]  /*8fc0*/  MOV R0, UR5 ;  /* 0x0000000500007c02 */ /* 0x004fc80008000f00 */
[----:B------:R2:W3:Y:S03]  /*8fd0*/  SYNCS.PHASECHK.TRANS64.TRYWAIT P0, [R0+URZ+0x8], R4 ;  /* 0x00000804000075a7 */ /* 0x0004e600080011ff */
[----:B---3--:R-:W-:Y:S05]  /*8fe0*/  @!P0 NANOSLEEP.SYNCS 0x989680 ;  /* 0x009896800000895d */ /* 0x008fea0003900000 */
[----:B------:R-:W3:Y:S02]  /*8ff0*/  @!P0 SYNCS.PHASECHK.TRANS64 P0, [R0+URZ+0x8], R4 ;  /* 0x00000804000085a7 */ /* 0x000ee400080010ff */
[----:B---3--:R-:W-:Y:S05]  /*9000*/  @!P0 BRA `(.L_x_68) ;  /* 0xfffffffc00ec8947 */ /* 0x008fea000383ffff */
[----:B------:R-:W-:Y:S05]  /*9010*/  BRA `(.L_x_67) ;  /* 0xffffffa400a87947 */ /* 0x000fea000383ffff */
.L_x_69:
[----:B-1----:R1:W2:Y:S02]  /*9020*/  SYNCS.PHASECHK.TRANS64.TRYWAIT P0, [R0+URZ+0x90], R4 ;  /* 0x00009004000075a7 */ /* 0x0022a400080011ff */
[----:B--2---:R-:W-:Y:S05]  /*9030*/  @!P0 NANOSLEEP.SYNCS 0x989680 ;  /* 0x009896800000895d */ /* 0x004fea0003900000 */
[----:B------:R-:W2:Y:S02]  /*9040*/  @!P0 SYNCS.PHASECHK.TRANS64 P0, [R0+URZ+0x90], R4 ;  /* 0x00009004000085a7 */ /* 0x000ea400080010ff */
[----:B--2---:R-:W-:Y:S05]  /*9050*/  @!P0 BRA `(.L_x_69) ;  /* 0xfffffffc00f08947 */ /* 0x004fea000383ffff */
[----:B------:R-:W-:Y:S05]  /*9060*/  BRA `(.L_x_169) ;  /* 0xffffffa800b47947 */ /* 0x000fea000383ffff */
.L_x_71:
[----:B------:R-:W-:-:S07]  /*9070*/  MOV R0, UR46 ;  /* 0x0000002e00007c02 */ /* 0x000fce0008000f00 */
.L_x_170:
[----:B-1----:R1:W2:Y:S02]  /*9080*/  SYNCS.PHASECHK.TRANS64.TRYWAIT P0, [R0+URZ+0xd0], R4 ;  /* 0x0000d004000075a7 */ /* 0x0022a400080011ff */
[----:B--2---:R-:W-:Y:S05]  /*9090*/  @!P0 NANOSLEEP.SYNCS 0x989680 ;  /* 0x009896800000895d */ /* 0x004fea0003900000 */
[----:B------:R-:W2:Y:S02]  /*90a0*/  @!P0 SYNCS.PHASECHK.TRANS64 P0, [R0+URZ+0xd0], R4 ;  /* 0x0000d004000085a7 */ /* 0x000ea400080010ff */
[----:B--2---:R-:W-:Y:S05]  /*90b0*/  @!P0 BRA `(.L_x_170) ;  /* 0xfffffffc00f08947 */ /* 0x004fea000383ffff */
[----:B------:R-:W-:Y:S05]  /*90c0*/  BRA `(.L_x_171) ;  /* 0xffffffac00007947 */ /* 0x000fea000383ffff */
.L_x_74:
[----:B------:R-:W-:Y:S07]  /*90d0*/  MOV R0, UR7 ;  /* 0x0000000700007c02 */ /* 0x000fee0008000f00 */
.L_x_172:
[----:B-1----:R1:W2:Y:S02]  /*90e0*/  SYNCS.PHASECHK.TRANS64.TRYWAIT P0, [R0+URZ], R4 ;  /* 0x00000004000075a7 */ /* 0x0022a400080011ff */
[----:B--2---:R-:W-:Y:S05]  /*90f0*/  @!P0 NANOSLEEP.SYNCS 0x989680 ;  /* 0x009896800000895d */ /* 0x004fea0003900000 */
[----:B------:R-:W2:Y:S02]  /*9100*/  @!P0 SYNCS.PHASECHK.TRANS64 P0, [R0+URZ], R4 ;  /* 0x00000004000085a7 */ /* 0x000ea400080010ff */
[----:B--2---:R-:W-:Y:S05]  /*9110*/  @!P0 BRA `(.L_x_172) ;  /* 0xfffffffc00f08947 */ /* 0x004fea000383ffff */
[----:B------:R-:W-:Y:S05]  /*9120*/  BRA `(.L_x_73) ;  /* 0xffffffac00147947 */ /* 0x000fea000383ffff */
.L_x_78:
[----:B-1----:R-:W-:-:S07]  /*9130*/  MOV R0, UR4 ;  /* 0x0000000400007c02 */ /* 0x002fce0008000f00 */
.L_x_173:
[----:B-1----:R1:W2:Y:S02]  /*9140*/  SYNCS.PHASECHK.TRANS64.TRYWAIT P0, [R0+URZ], R2 ;  /* 0x00000002000075a7 */ /* 0x0022a400080011ff */
[----:B--2---:R-:W-:Y:S05]  /*9150*/  @!P0 NANOSLEEP.SYNCS 0x989680 ;  /* 0x009896800000895d */ /* 0x004fea0003900000 */
[----:B------:R-:W2:Y:S02]  /*9160*/  @!P0 SYNCS.PHASECHK.TRANS64 P0, [R0+URZ], R2 ;  /* 0x00000002000085a7 */ /* 0x000ea400080010ff */
[----:B--2---:R-:W-:Y:S05]  /*9170*/  @!P0 BRA `(.L_x_173) ;  /* 0xfffffffc00f08947 */ /* 0x004fea000383ffff */
[----:B------:R-:W-:Y:S05]  /*9180*/  BRA `(.L_x_174) ;  /* 0xffffffb000587947 */ /* 0x000fea000383ffff */
.L_x_79:
[----:B------:R-:W-:-:S07]  /*9190*/  MOV R0, UR5 ;  /* 0x0000000500007c02 */ /* 0x000fce0008000f00 */
.L_x_175:
[----:B-1----:R1:W2:Y:S02]  /*91a0*/  SYNCS.PHASECHK.TRANS64.TRYWAIT P0, [R0+URZ], R3 ;  /* 0x00000003000075a7 */ /* 0x0022a400080011ff */
[----:B--2---:R-:W-:Y:S05]  /*91b0*/  @!P0 NANOSLEEP.SYNCS 0x989680 ;  /* 0x009896800000895d */ /* 0x004fea0003900000 */
[----:B------:R-:W2:Y:S02]  /*91c0*/  @!P0 SYNCS.PHASECHK.TRANS64 P0, [R0+URZ], R3 ;  /* 0x00000003000085a7 */ /* 0x000ea400080010ff */
[----:B--2---:R-:W-:Y:S05]  /*91d0*/  @!P0 BRA `(.L_x_175) ;  /* 0xfffffffc00f08947 */ /* 0x004fea000383ffff */
[----:B------:R-:W-:Y:S05]  /*91e0*/  BRA `(.L_x_176) ;  /* 0xffffffb000647947 */ /* 0x000fea000383ffff */
.L_x_80:
[----:B------:R-:W-:-:S07]  /*91f0*/  MOV R0, UR5 ;  /* 0x0000000500007c02 */ /* 0x000fce0008000f00 */
.L_x_177:
[----:B-1----:R1:W2:Y:S02]  /*9200*/  SYNCS.PHASECHK.TRANS64.TRYWAIT P0, [R0+URZ], R3 ;  /* 0x00000003000075a7 */ /* 0x0022a400080011ff */
[----:B--2---:R-:W-:Y:S05]  /*9210*/  @!P0 NANOSLEEP.SYNCS 0x989680 ;  /* 0x009896800000895d */ /* 0x004fea0003900000 */
[----:B------:R-:W2:Y:S02]  /*9220*/  @!P0 SYNCS.PHASECHK.TRANS64 P0, [R0+URZ], R3 ;  /* 0x00000003000085a7 */ /* 0x000ea400080010ff */
[----:B--2---:R-:W-:Y:S05]  /*9230*/  @!P0 BRA `(.L_x_177) ;  /* 0xfffffffc00f08947 */ /* 0x004fea000383ffff */
[----:B------:R-:W-:Y:S05]  /*9240*/  BRA `(.L_x_178) ;  /* 0xffffffb000707947 */ /* 0x000fea000383ffff */
.L_x_83:
[----:B------:R-:W-:-:S07]  /*9250*/  MOV R0, UR41 ;  /* 0x0000002900007c02 */ /* 0x000fce0008000f00 */
.L_x_179:
[----:B-1----:R1:W2:Y:S02]  /*9260*/  SYNCS.PHASECHK.TRANS64.TRYWAIT P1, [R0+URZ+0x110], R2 ;  /* 0x00011002000075a7 */ /* 0x0022a400080211ff */
[----:B--2---:R-:W-:Y:S05]  /*9270*/  @!P1 NANOSLEEP.SYNCS 0x989680 ;  /* 0x009896800000995d */ /* 0x004fea0003900000 */
[----:B------:R-:W2:Y:S02]  /*9280*/  @!P1 SYNCS.PHASECHK.TRANS64 P1, [R0+URZ+0x110], R2 ;  /* 0x00011002000095a7 */ /* 0x000ea400080210ff */
[----:B--2---:R-:W-:Y:S05]  /*9290*/  @!P1 BRA `(.L_x_179) ;  /* 0xfffffffc00f09947 */ /* 0x004fea000383ffff */
[----:B------:R-:W-:Y:S05]  /*92a0*/  BRA `(.L_x_180) ;  /* 0xffffffb000bc7947 */ /* 0x000fea000383ffff */
.L_x_88:
[----:B--2---:R2:W3:Y:S02]  /*92b0*/  SYNCS.PHASECHK.TRANS64.TRYWAIT P0, [R8+URZ+0x90], R0 ;  /* 0x00009000080075a7 */ /* 0x0044e400080011ff */
[----:B---3--:R-:W-:Y:S05]  /*92c0*/  @!P0 NANOSLEEP.SYNCS 0x989680 ;  /* 0x009896800000895d */ /* 0x008fea0003900000 */
[----:B------:R-:W3:Y:S02]  /*92d0*/  @!P0 SYNCS.PHASECHK.TRANS64 P0, [R8+URZ+0x90], R0 ;  /* 0x00009000080085a7 */ /* 0x000ee400080010ff */
[----:B---3--:R-:W-:Y:S05]  /*92e0*/  @!P0 BRA `(.L_x_88) ;  /* 0xfffffffc00f08947 */ /* 0x008fea000383ffff */
[----:B------:R-:W-:Y:S05]  /*92f0*/  BRA `(.L_x_181) ;  /* 0xffffffb400f47947 */ /* 0x000fea000383ffff */
.L_x_91:
[----:B--2---:R-:W-:Y:S07]  /*9300*/  MOV R0, UR21 ;  /* 0x0000001500007c02 */ /* 0x004fee0008000f00 */
.L_x_182:
[----:B--2---:R2:W3:Y:S02]  /*9310*/  SYNCS.PHASECHK.TRANS64.TRYWAIT P1, [R0+URZ+0x88], R2 ;  /* 0x00008802000075a7 */ /* 0x0044e400080211ff */
[----:B---3--:R-:W-:Y:S05]  /*9320*/  @!P1 NANOSLEEP.SYNCS 0x989680 ;  /* 0x009896800000995d */ /* 0x008fea0003900000 */
[----:B------:R-:W3:Y:S02]  /*9330*/  @!P1 SYNCS.PHASECHK.TRANS64 P1, [R0+URZ+0x88], R2 ;  /* 0x00008802000095a7 */ /* 0x000ee400080210ff */
[----:B---3--:R-:W-:Y:S05]  /*9340*/  @!P1 BRA `(.L_x_182) ;  /* 0xfffffffc00f09947 */ /* 0x008fea000383ffff */
[----:B------:R-:W-:Y:S05]  /*9350*/  BRA `(.L_x_90) ;  /* 0xffffffbc00707947 */ /* 0x000fea000383ffff */
.L_x_94:
[----:B--2---:R-:W-:Y:S07]  /*9360*/  MOV R0, UR21 ;  /* 0x0000001500007c02 */ /* 0x004fee0008000f00 */
.L_x_183:
[----:B--2---:R2:W3:Y:S02]  /*9370*/  SYNCS.PHASECHK.TRANS64.TRYWAIT P0, [R0+URZ+0x60], R4 ;  /* 0x00006004000075a7 */ /* 0x0044e400080011ff */
[----:B---3--:R-:W-:Y:S05]  /*9380*/  @!P0 NANOSLEEP.SYNCS 0x989680 ;  /* 0x009896800000895d */ /* 0x008fea0003900000 */
[----:B------:R-:W3:Y:S02]  /*9390*/  @!P0 SYNCS.PHASECHK.TRANS64 P0, [R0+URZ+0x60], R4 ;  /* 0x00006004000085a7 */ /* 0x000ee400080010ff */
[----:B---3--:R-:W-:Y:S05]  /*93a0*/  @!P0 BRA `(.L_x_183) ;  /* 0xfffffffc00f08947 */ /* 0x008fea000383ffff */
[----:B------:R-:W-:Y:S05]  /*93b0*/  BRA `(.L_x_184) ;  /* 0xffffffbc00c87947 */ /* 0x000fea000383ffff */
.L_x_95:
[----:B------:R-:W-:Y:S07]  /*93c0*/  MOV R0, UR21 ;  /* 0x0000001500007c02 */ /* 0x000fee0008000f00 */
.L_x_185:
[----:B--2---:R2:W3:Y:S02]  /*93d0*/  SYNCS.PHASECHK.TRANS64.TRYWAIT P0, [R0+URZ+0x68], R4 ;  /* 0x00006804000075a7 */ /* 0x0044e400080011ff */
[----:B---3--:R-:W-:Y:S05]  /*93e0*/  @!P0 NANOSLEEP.SYNCS 0x989680 ;  /* 0x009896800000895d */ /* 0x008fea0003900000 */
[----:B------:R-:W3:Y:S02]  /*93f0*/  @!P0 SYNCS.PHASECHK.TRANS64 P0, [R0+URZ+0x68], R4 ;  /* 0x00006804000085a7 */ /* 0x000ee400080010ff */
[----:B---3--:R-:W-:Y:S05]  /*9400*/  @!P0 BRA `(.L_x_185) ;  /* 0xfffffffc00f08947 */ /* 0x008fea000383ffff */
[----:B------:R-:W-:Y:S05]  /*9410*/  BRA `(.L_x_186) ;  /* 0xffffffc000047947 */ /* 0x000fea000383ffff */
.L_x_96:
[----:B------:R-:W-:Y:S07]  /*9420*/  MOV R0, UR21 ;  /* 0x0000001500007c02 */ /* 0x000fee0008000f00 */
.L_x_187:
[----:B--2---:R2:W3:Y:S02]  /*9430*/  SYNCS.PHASECHK.TRANS64.TRYWAIT P0, [R0+URZ+0x70], R4 ;  /* 0x00007004000075a7 */ /* 0x0044e400080011ff */
[----:B---3--:R-:W-:Y:S05]  /*9440*/  @!P0 NANOSLEEP.SYNCS 0x989680 ;  /* 0x009896800000895d */ /* 0x008fea0003900000 */
[----:B------:R-:W3:Y:S02]  /*9450*/  @!P0 SYNCS.PHASECHK.TRANS64 P0, [R0+URZ+0x70], R4 ;  /* 0x00007004000085a7 */ /* 0x000ee400080010ff */
[----:B---3--:R-:W-:Y:S05]  /*9460*/  @!P0 BRA `(.L_x_187) ;  /* 0xfffffffc00f08947 */ /* 0x008fea000383ffff */
[----:B------:R-:W-:Y:S05]  /*9470*/  BRA `(.L_x_188) ;  /* 0xffffffc0004c7947 */ /* 0x000fea000383ffff */
.L_x_97:
[----:B------:R-:W-:Y:S07]  /*9480*/  MOV R0, UR21 ;  /* 0x0000001500007c02 */ /* 0x000fee0008000f00 */
.L_x_189:
[----:B--2---:R2:W3:Y:S02]  /*9490*/  SYNCS.PHASECHK.TRANS64.TRYWAIT P0, [R0+URZ+0x78], R4 ;  /* 0x00007804000075a7 */ /* 0x0044e400080011ff */
[----:B---3--:R-:W-:Y:S05]  /*94a0*/  @!P0 NANOSLEEP.SYNCS 0x989680 ;  /* 0x009896800000895d */ /* 0x008fea0003900000 */
[----:B------:R-:W3:Y:S02]  /*94b0*/  @!P0 SYNCS.PHASECHK.TRANS64 P0, [R0+URZ+0x78], R4 ;  /* 0x00007804000085a7 */ /* 0x000ee400080010ff */
[----:B---3--:R-:W-:Y:S05]  /*94c0*/  @!P0 BRA `(.L_x_189) ;  /* 0xfffffffc00f08947 */ /* 0x008fea000383ffff */
[----:B------:R-:W-:Y:S05]  /*94d0*/  BRA `(.L_x_190) ;  /* 0xffffffc000987947 */ /* 0x000fea000383ffff */
.L_x_99:
[----:B------:R-:W-:-:S07]  /*94e0*/  MOV R0, UR21 ;  /* 0x0000001500007c02 */ /* 0x000fce0008000f00 */
.L_x_191:
[----:B---3--:R3:W4:Y:S02]  /*94f0*/  SYNCS.PHASECHK.TRANS64.TRYWAIT P0, [R0+URZ+0x60], R2 ;  /* 0x00006002000075a7 */ /* 0x00872400080011ff */
[----:B----4-:R-:W-:Y:S05]  /*9500*/  @!P0 NANOSLEEP.SYNCS 0x989680 ;  /* 0x009896800000895d */ /* 0x010fea0003900000 */
[----:B------:R-:W4:Y:S02]  /*9510*/  @!P0 SYNCS.PHASECHK.TRANS64 P0, [R0+URZ+0x60], R2 ;  /* 0x00006002000085a7 */ /* 0x000f2400080010ff */
[----:B----4-:R-:W-:Y:S05]  /*9520*/  @!P0 BRA `(.L_x_191) ;  /* 0xfffffffc00f08947 */ /* 0x010fea000383ffff */
[----:B------:R-:W-:Y:S05]  /*9530*/  BRA `(.L_x_192) ;  /* 0xffffffc4000c7947 */ /* 0x000fea000383ffff */
.L_x_100:
[----:B---3--:R-:W-:-:S07]  /*9540*/  MOV R0, UR21 ;  /* 0x0000001500007c02 */ /* 0x008fce0008000f00 */
.L_x_193:
[----:B---3--:R3:W4:Y:S02]  /*9550*/  SYNCS.PHASECHK.TRANS64.TRYWAIT P0, [R0+URZ+0x68], R2 ;  /* 0x00006802000075a7 */ /* 0x00872400080011ff */
[----:B----4-:R-:W-:Y:S05]  /*9560*/  @!P0 NANOSLEEP.SYNCS 0x989680 ;  /* 0x009896800000895d */ /* 0x010fea0003900000 */
[----:B------:R-:W4:Y:S02]  /*9570*/  @!P0 SYNCS.PHASECHK.TRANS64 P0, [R0+URZ+0x68], R2 ;  /* 0x00006802000085a7 */ /* 0x000f2400080010ff */
[----:B----4-:R-:W-:Y:S05]  /*9580*/  @!P0 BRA `(.L_x_193) ;  /* 0xfffffffc00f08947 */ /* 0x010fea000383ffff */
[----:B------:R-:W-:Y:S05]  /*9590*/  BRA `(.L_x_194) ;  /* 0xffffffc000fc7947 */ /* 0x000fea000383ffff */
.L_x_101:
[----:B---3--:R-:W-:-:S07]  /*95a0*/  MOV R0, UR21 ;  /* 0x0000001500007c02 */ /* 0x008fce0008000f00 */
.L_x_195:
[----:B---3--:R3:W4:Y:S02]  /*95b0*/  SYNCS.PHASECHK.TRANS64.TRYWAIT P0, [R0+URZ+0x70], R2 ;  /* 0x00007002000075a7 */ /* 0x00872400080011ff */
[----:B----4-:R-:W-:Y:S05]  /*95c0*/  @!P0 NANOSLEEP.SYNCS 0x989680 ;  /* 0x009896800000895d */ /* 0x010fea0003900000 */
[----:B------:R-:W4:Y:S02]  /*95d0*/  @!P0 SYNCS.PHASECHK.TRANS64 P0, [R0+URZ+0x70], R2 ;  /* 0x00007002000085a7 */ /* 0x000f2400080010ff */
[----:B----4-:R-:W-:Y:S05]  /*95e0*/  @!P0 BRA `(.L_x_195) ;  /* 0xfffffffc00f08947 */ /* 0x010fea000383ffff */
[----:B------:R-:W-:Y:S05]  /*95f0*/  BRA `(.L_x_196) ;  /* 0xffffffc000ec7947 */ /* 0x000fea000383ffff */
.L_x_103:
[----:B-1----:R1:W2:Y:S02]  /*9600*/  SYNCS.PHASECHK.TRANS64.TRYWAIT P0, [R3+URZ+0x90], R0 ;  /* 0x00009000030075a7 */ /* 0x0022a400080011ff */
[----:B--2---:R-:W-:Y:S05]  /*9610*/  @!P0 NANOSLEEP.SYNCS 0x989680 ;  /* 0x009896800000895d */ /* 0x004fea0003900000 */
[----:B------:R-:W2:Y:S02]  /*9620*/  @!P0 SYNCS.PHASECHK.TRANS64 P0, [R3+URZ+0x90], R0 ;  /* 0x00009000030085a7 */ /* 0x000ea400080010ff */
[----:B--2---:R-:W-:Y:S05]  /*9630*/  @!P0 BRA `(.L_x_103) ;  /* 0xfffffffc00f08947 */ /* 0x004fea000383ffff */
[----:B------:R-:W-:Y:S05]  /*9640*/  BRA `(.L_x_197) ;  /* 0xffffffc400b07947 */ /* 0x000fea000383ffff */
.L_x_114:
[----:B-1----:R-:W-:Y:S04]  /*9650*/  MOV R2, UR44 ;  /* 0x0000002c00027c02 */ /* 0x002fe80008000f00 */
[----:B------:R1:W2:Y:S03]  /*9660*/  SYNCS.PHASECHK.TRANS64.TRYWAIT P1, [R2+URZ+0x40], R3 ;  /* 0x00004003020075a7 */ /* 0x0002a600080211ff */
[----:B--2---:R-:W-:Y:S05]  /*9670*/  @!P1 NANOSLEEP.SYNCS 0x989680 ;  /* 0x009896800000995d */ /* 0x004fea0003900000 */
[----:B------:R-:W2:Y:S02]  /*9680*/  @!P1 SYNCS.PHASECHK.TRANS64 P1, [R2+URZ+0x40], R3 ;  /* 0x00004003020095a7 */ /* 0x000ea400080210ff */
[----:B--2---:R-:W-:Y:S05]  /*9690*/  @!P1 BRA `(.L_x_114) ;  /* 0xfffffffc00ec9947 */ /* 0x004fea000383ffff */
[----:B------:R-:W-:Y:S05]  /*96a0*/  BRA `(.L_x_113) ;  /* 0xffffffd400207947 */ /* 0x000fea000383ffff */
.L_x_116:
[----:B-1----:R1:W4:Y:S02]  /*96b0*/  SYNCS.PHASECHK.TRANS64.TRYWAIT P0, [R70+URZ+0xb0], R0 ;  /* 0x0000b000460075a7 */ /* 0x00232400080011ff */
[----:B----4-:R-:W-:Y:S05]  /*96c0*/  @!P0 NANOSLEEP.SYNCS 0x989680 ;  /* 0x009896800000895d */ /* 0x010fea0003900000 */
[----:B------:R-:W4:Y:S02]  /*96d0*/  @!P0 SYNCS.PHASECHK.TRANS64 P0, [R70+URZ+0xb0], R0 ;  /* 0x0000b000460085a7 */ /* 0x000f2400080010ff */
[----:B----4-:R-:W-:Y:S05]  /*96e0*/  @!P0 BRA `(.L_x_116) ;  /* 0xfffffffc00f08947 */ /* 0x010fea000383ffff */
[----:B------:R-:W-:Y:S05]  /*96f0*/  BRA `(.L_x_115) ;  /* 0xffffffd400487947 */ /* 0x000fea000383ffff */
.L_x_125:
[----:B-1----:R1:W3:Y:S02]  /*9700*/  SYNCS.PHASECHK.TRANS64.TRYWAIT P0, [R2+URZ+0x40], R0 ;  /* 0x00004000020075a7 */ /* 0x0022e400080011ff */
[----:B---3--:R-:W-:Y:S05]  /*9710*/  @!P0 NANOSLEEP.SYNCS 0x989680 ;  /* 0x009896800000895d */ /* 0x008fea0003900000 */
[----:B------:R-:W3:Y:S02]  /*9720*/  @!P0 SYNCS.PHASECHK.TRANS64 P0, [R2+URZ+0x40], R0 ;  /* 0x00004000020085a7 */ /* 0x000ee400080010ff */
[----:B---3--:R-:W-:Y:S05]  /*9730*/  @!P0 BRA `(.L_x_125) ;  /* 0xfffffffc00f08947 */ /* 0x008fea000383ffff */
[----:B------:R-:W-:Y:S05]  /*9740*/  BRA `(.L_x_124) ;  /* 0xffffffd800e47947 */ /* 0x000fea000383ffff */
.L_x_133:
[----:B-1----:R1:W3:Y:S02]  /*9750*/  SYNCS.PHASECHK.TRANS64.TRYWAIT P0, [R0+URZ+0x40], R6 ;  /* 0x00004006000075a7 */ /* 0x0022e400080011ff */
[----:B---3--:R-:W-:Y:S05]  /*9760*/  @!P0 NANOSLEEP.SYNCS 0x989680 ;  /* 0x009896800000895d */ /* 0x008fea0003900000 */
[----:B------:R-:W3:Y:S02]  /*9770*/  @!P0 SYNCS.PHASECHK.TRANS64 P0, [R0+URZ+0x40], R6 ;  /* 0x00004006000085a7 */ /* 0x000ee400080010ff */
[----:B---3--:R-:W-:Y:S05]  /*9780*/  @!P0 BRA `(.L_x_133) ;  /* 0xfffffffc00f08947 */ /* 0x008fea000383ffff */
[----:B------:R-:W-:Y:S05]  /*9790*/  BRA `(.L_x_132) ;  /* 0xffffffe000a87947 */ /* 0x000fea000383ffff */
.L_x_141:
[----:B-1----:R1:W3:Y:S02]  /*97a0*/  SYNCS.PHASECHK.TRANS64.TRYWAIT P0, [R0+URZ+0x40], R5 ;  /* 0x00004005000075a7 */ /* 0x0022e400080011ff */
[----:B---3--:R-:W-:Y:S05]  /*97b0*/  @!P0 NANOSLEEP.SYNCS 0x989680 ;  /* 0x009896800000895d */ /* 0x008fea0003900000 */
[----:B------:R-:W3:Y:S02]  /*97c0*/  @!P0 SYNCS.PHASECHK.TRANS64 P0, [R0+URZ+0x40], R5 ;  /* 0x00004005000085a7 */ /* 0x000ee400080010ff */
[----:B---3--:R-:W-:Y:S05]  /*97d0*/  @!P0 BRA `(.L_x_141) ;  /* 0xfffffffc00f08947 */ /* 0x008fea000383ffff */
[----:B------:R-:W-:Y:S05]  /*97e0*/  BRA `(.L_x_140) ;  /* 0xffffffe8006c7947 */ /* 0x000fea000383ffff */
        .weak           $__internal_0_$__cuda_sm10x_tcgen05_guardrail_trap_col_being_dealloced_not_returned_by_alloc
        .type           $__internal_0_$__cuda_sm10x_tcgen05_guardrail_trap_col_being_dealloced_not_returned_by_alloc,@function
        .size           $__internal_0_$__cuda_sm10x_tcgen05_guardrail_trap_col_being_dealloced_not_returned_by_alloc,($__internal_1_$__cuda_sm10x_tcgen05_guardrail_trap_phase_invalid_during_alloc - $__internal_0_$__cuda_sm10x_tcgen05_guardrail_trap_col_being_dealloced_not_returned_by_alloc)
$__internal_0_$__cuda_sm10x_tcgen05_guardrail_trap_col_being_dealloced_not_returned_by_alloc:
[----:B------:R-:W-:Y:S05]  /*97f0*/  BPT.TRAP 0x1 ;  /* 0x000000040000795c */ /* 0x000fea0000300000 */
[----:B------:R-:W-:-:S04]  /*9800*/  HFMA2 R3, -RZ, RZ, 0, 0 ;  /* 0x00000000ff037431 */ /* 0x000fc800000001ff */
[----:B------:R-:W-:Y:S05]  /*9810*/  RET.REL.NODEC R2 `(_ZN7cutlass13device_kernelINS_4gemm6kernel13GemmUniversalIN4cute5tupleIJiiiiEEENS1_10collective13CollectiveMmaINS1_35MainloopSm100TmaUmmaWarpSpecializedILi4ELi2ELi4ENS5_IJNS4_1CILi8EEENSA_ILi1EEESC_EEEEENS5_IJNSA_ILi256EEENSA_ILi64EEESG_EEEfNS5_IJlSC_lEEEfSI_NS4_8TiledMMAINS4_8MMA_AtomIJNS4_23SM100_MMA_TF32_2x1SM_SSINS_10tfloat32_tESM_fLi256ELi64ELNS4_4UMMA5MajorE0ELSO_0ELNSN_7ScaleInE0ELSP_0EEEEEENS4_6LayoutINS5_IJSC_SC_SC_EEENS5_IJNSA_ILi0EEESU_SU_EEEEENS5_IJNS4_10UnderscoreESX_SX_EEEEENS4_18SM100_TMA_2SM_LOADENS4_14ComposedLayoutINS4_7SwizzleILi3ELi4ELi3EEENS4_18smem_ptr_flag_bitsILi32EEENSS_INS5_IJSB_NSA_ILi32EEEEEENS5_IJS16_SC_EEEEEEEvNS4_8identityENS4_28SM100_TMA_2SM_LOAD_MULTICASTES1A_vS1B_EENS_8epilogue10collective18CollectiveEpilogueINS1E_23Sm100TmaWarpSpecializedILi4ELi2ELi16ELb1ELb0EEEJNS5_IJNSA_ILi128EEESG_SG_EEENS5_IJNSS_IS1J_SC_EENSS_INSA_ILi16EEESC_EEEEEfSI_fSI_NS1E_6fusion15FusionCallbacksIS1I_NS1P_17LinearCombinationIffffLNS_15FloatRoundStyleE2EEES1K_S1O_JEEENS4_5SM1004TMEM4LOAD26SM100_TMEM_LOAD_32dp32b16xENS4_13SM90_TMA_LOADENS11_INS12_ILi2ELi4ELi3EEES15_NSS_INS5_IJSB_S1M_EEENS5_IJS1M_SC_EEEEEEENS4_39AutoVectorizingCopyWithAssumedAlignmentILi128EEENS4_14SM90_TMA_STOREES24_S26_S26_EEEvvEEEEvNT_6ParamsE) ;  /* 0xffffff6402f87950 */ /* 0x000fea0003c3ffff */
        .weak           $__internal_1_$__cuda_sm10x_tcgen05_guardrail_trap_phase_invalid_during_alloc
        .type           $__internal_1_$__cuda_sm10x_tcgen05_guardrail_trap_phase_invalid_during_alloc,@function
        .size           $__internal_1_$__cuda_sm10x_tcgen05_guardrail_trap_phase_invalid_during_alloc,($__internal_2_$__cuda_sm10x_tcgen05_guardrail_trap_unallocated_columns_being_dealloced - $__internal_1_$__cuda_sm10x_tcgen05_guardrail_trap_phase_invalid_during_alloc)
$__internal_1_$__cuda_sm10x_tcgen05_guardrail_trap_phase_invalid_during_alloc:
[----:B------:R-:W-:Y:S05]  /*9820*/  BPT.TRAP 0x1 ;  /* 0x000000040000795c */ /* 0x000fea0000300000 */
[----:B------:R-:W-:-:S04]  /*9830*/  MOV R5, 0x0 ;  /* 0x0000000000057802 */ /* 0x000fc80000000f00 */
[----:B------:R-:W-:Y:S05]  /*9840*/  RET.REL.NODEC R4 `(_ZN7cutlass13device_kernelINS_4gemm6kernel13GemmUniversalIN4cute5tupleIJiiiiEEENS1_10collective13CollectiveMmaINS1_35MainloopSm100TmaUmmaWarpSpecializedILi4ELi2ELi4ENS5_IJNS4_1CILi8EEENSA_ILi1EEESC_EEEEENS5_IJNSA_ILi256EEENSA_ILi64EEESG_EEEfNS5_IJlSC_lEEEfSI_NS4_8TiledMMAINS4_8MMA_AtomIJNS4_23SM100_MMA_TF32_2x1SM_SSINS_10tfloat32_tESM_fLi256ELi64ELNS4_4UMMA5MajorE0ELSO_0ELNSN_7ScaleInE0ELSP_0EEEEEENS4_6LayoutINS5_IJSC_SC_SC_EEENS5_IJNSA_ILi0EEESU_SU_EEEEENS5_IJNS4_10UnderscoreESX_SX_EEEEENS4_18SM100_TMA_2SM_LOADENS4_14ComposedLayoutINS4_7SwizzleILi3ELi4ELi3EEENS4_18smem_ptr_flag_bitsILi32EEENSS_INS5_IJSB_NSA_ILi32EEEEEENS5_IJS16_SC_EEEEEEEvNS4_8identityENS4_28SM100_TMA_2SM_LOAD_MULTICASTES1A_vS1B_EENS_8epilogue10collective18CollectiveEpilogueINS1E_23Sm100TmaWarpSpecializedILi4ELi2ELi16ELb1ELb0EEEJNS5_IJNSA_ILi128EEESG_SG_EEENS5_IJNSS_IS1J_SC_EENSS_INSA_ILi16EEESC_EEEEEfSI_fSI_NS1E_6fusion15FusionCallbacksIS1I_NS1P_17LinearCombinationIffffLNS_15FloatRoundStyleE2EEES1K_S1O_JEEENS4_5SM1004TMEM4LOAD26SM100_TMEM_LOAD_32dp32b16xENS4_13SM90_TMA_LOADENS11_INS12_ILi2ELi4ELi3EEES15_NSS_INS5_IJSB_S1M_EEENS5_IJS1M_SC_EEEEEEENS4_39AutoVectorizingCopyWithAssumedAlignmentILi128EEENS4_14SM90_TMA_STOREES24_S26_S26_EEEvvEEEEvNT_6ParamsE) ;  /* 0xffffff6404ec7950 */ /* 0x000fea0003c3ffff */
        .weak           $__internal_2_$__cuda_sm10x_tcgen05_guardrail_trap_unallocated_columns_being_dealloced
        .type           $__internal_2_$__cuda_sm10x_tcgen05_guardrail_trap_unallocated_columns_being_dealloced,@function
        .size           $__internal_2_$__cuda_sm10x_tcgen05_guardrail_trap_unallocated_columns_being_dealloced,(.L_x_199 - $__internal_2_$__cuda_sm10x_tcgen05_guardrail_trap_unallocated_columns_being_dealloced)
$__internal_2_$__cuda_sm10x_tcgen05_guardrail_trap_unallocated_columns_being_dealloced:
[----:B------:R-:W-:Y:S05]  /*9850*/  BPT.TRAP 0x1 ;  /* 0x000000040000795c */ /* 0x000fea0000300000 */
[----:B------:R-:W-:-:S04]  /*9860*/  HFMA2 R3, -RZ, RZ, 0, 0 ;  /* 0x00000000ff037431 */ /* 0x000fc800000001ff */
[----:B------:R-:W-:Y:S05]  /*9870*/  RET.REL.NODEC R2 `(_ZN7cutlass13device_kernelINS_4gemm6kernel13GemmUniversalIN4cute5tupleIJiiiiEEENS1_10collective13CollectiveMmaINS1_35MainloopSm100TmaUmmaWarpSpecializedILi4ELi2ELi4ENS5_IJNS4_1CILi8EEENSA_ILi1EEESC_EEEEENS5_IJNSA_ILi256EEENSA_ILi64EEESG_EEEfNS5_IJlSC_lEEEfSI_NS4_8TiledMMAINS4_8MMA_AtomIJNS4_23SM100_MMA_TF32_2x1SM_SSINS_10tfloat32_tESM_fLi256ELi64ELNS4_4UMMA5MajorE0ELSO_0ELNSN_7ScaleInE0ELSP_0EEEEEENS4_6LayoutINS5_IJSC_SC_SC_EEENS5_IJNSA_ILi0EEESU_SU_EEEEENS5_IJNS4_10UnderscoreESX_SX_EEEEENS4_18SM100_TMA_2SM_LOADENS4_14ComposedLayoutINS4_7SwizzleILi3ELi4ELi3EEENS4_18smem_ptr_flag_bitsILi32EEENSS_INS5_IJSB_NSA_ILi32EEEEEENS5_IJS16_SC_EEEEEEEvNS4_8identityENS4_28SM100_TMA_2SM_LOAD_MULTICASTES1A_vS1B_EENS_8epilogue10collective18CollectiveEpilogueINS1E_23Sm100TmaWarpSpecializedILi4ELi2ELi16ELb1ELb0EEEJNS5_IJNSA_ILi128EEESG_SG_EEENS5_IJNSS_IS1J_SC_EENSS_INSA_ILi16EEESC_EEEEEfSI_fSI_NS1E_6fusion15FusionCallbacksIS1I_NS1P_17LinearCombinationIffffLNS_15FloatRoundStyleE2EEES1K_S1O_JEEENS4_5SM1004TMEM4LOAD26SM100_TMEM_LOAD_32dp32b16xENS4_13SM90_TMA_LOADENS11_INS12_ILi2ELi4ELi3EEES15_NSS_INS5_IJSB_S1M_EEENS5_IJS1M_SC_EEEEEEENS4_39AutoVectorizingCopyWithAssumedAlignmentILi128EEENS4_14SM90_TMA_STOREES24_S26_S26_EEEvvEEEEvNT_6ParamsE) ;  /* 0xffffff6402e07950 */ /* 0x000fea0003c3ffff */
.L_x_198:
[----:B------:R-:W-:-:S00]  /*9880*/  BRA `(.L_x_198) ;  /* 0xfffffffc00fc7947 */ /* 0x000fc0000383ffff */
[----:B------:R-:W-:-:S00]  /*9890*/  NOP ;  /* 0x0000000000007918 */ /* 0x000fc00000000000 */
        /* <DEDUP_REMOVED lines=14> */
.L_x_199:


//--------------------- .nv.global.init           --------------------------
	.section	.nv.global.init,"aw",@progbits
.nv.global.init:
	.type		$str$27,@object
	.size		$str$27,($str$28 - $str$27)
$str$27:
        /*0000*/ 	.byte	0x28, 0x61, 0x64, 0x64, 0x72, 0x65, 0x73, 0x73, 0x20, 0x26, 0x20, 0x6d, 0x61, 0x73, 0x6b, 0x29
        /*0010*/ 	.byte	0x20, 0x3d, 0x3d, 0x20, 0x30, 0x00
	.type		$str$28,@object
	.size		$str$28,($str$26 - $str$28)
$str$28:
        /*0016*/ 	.byte	0x2f, 0x74, 0x6d, 0x70, 0x2f, 0x63, 0x75, 0x74, 0x6c, 0x61, 0x73, 0x73, 0x5f, 0x73, 0x77, 0x65
        /*0026*/ 	.byte	0x65, 0x70, 0x5f, 0x73, 0x72, 0x63, 0x2f, 0x69, 0x6e, 0x63, 0x6c, 0x75, 0x64, 0x65, 0x2f, 0x63
        /*0036*/ 	.byte	0x75, 0x74, 0x65, 0x2f, 0x70, 0x6f, 0x69, 0x6e, 0x74, 0x65, 0x72, 0x5f, 0x66, 0x6c, 0x61, 0x67
        /*0046*/ 	.byte	0x67, 0x65, 0x64, 0x2e, 0x68, 0x70, 0x70, 0x00
	.type		$str$26,@object
	.size		$str$26,($str$25 - $str$26)
$str$26:
        /*004e*/ 	.byte	0x2f, 0x74, 0x6d, 0x70, 0x2f, 0x63, 0x75, 0x74, 0x6c, 0x61, 0x73, 0x73, 0x5f, 0x73, 0x77, 0x65
        /*005e*/ 	.byte	0x65, 0x70, 0x5f, 0x73, 0x72, 0x63, 0x2f, 0x69, 0x6e, 0x63, 0x6c, 0x75, 0x64, 0x65, 0x2f, 0x63
        /*006e*/ 	.byte	0x75, 0x74, 0x65, 0x2f, 0x61, 0x74, 0x6f, 0x6d, 0x2f, 0x63, 0x6f, 0x70, 0x79, 0x5f, 0x74, 0x72
        /*007e*/ 	.byte	0x61, 0x69, 0x74, 0x73, 0x5f, 0x73, 0x6d, 0x31, 0x30, 0x30, 0x2e, 0x68, 0x70, 0x70, 0x00
	.type		$str$25,@object
	.size		$str$25,(__unnamed_1 - $str$25)
$str$25:
        /*008d*/ 	.byte	0x28, 0x28, 0x75, 0x69, 0x6e, 0x74, 0x33, 0x32, 0x5f, 0x74, 0x28, 0x74, 0x68, 0x72, 0x65, 0x61
        /*009d*/ 	.byte	0x64, 0x49, 0x64, 0x78, 0x2e, 0x78, 0x29, 0x20, 0x2f, 0x20, 0x33, 0x32, 0x29, 0x20, 0x25, 0x20
        /*00ad*/ 	.byte	0x34, 0x29, 0x20, 0x3d, 0x3d, 0x20, 0x28, 0x28, 0x28, 0x74, 0x6d, 0x65, 0x6d, 0x5f, 0x61, 0x64
        /*00bd*/ 	.byte	0x64, 0x72, 0x20, 0x3e, 0x3e, 0x20, 0x31, 0x36, 0x29, 0x20, 0x2f, 0x20, 0x33, 0x32, 0x29, 0x20
        /*00cd*/ 	.byte	0x25, 0x20, 0x34, 0x29, 0x00
	.type		__unnamed_1,@object
	.size		__unnamed_1,(__unnamed_2 - __unnamed_1)
__unnamed_1:
        /*00d2*/ 	.byte	0x61, 0x75, 0x74, 0x6f, 0x20, 0x63, 0x75, 0x74, 0x65, 0x3a, 0x3a, 0x61, 0x73, 0x5f, 0x70, 0x6f
        /* <DEDUP_REMOVED lines=23> */
        /*0252*/ 	.byte	0x43, 0x3c, 0x32, 0x30, 0x34, 0x38, 0x3e, 0x3e, 0x3e, 0x3e, 0x5d, 0x00
	.type		__unnamed_2,@object
	.size		__unnamed_2,(.L_2 - __unnamed_2)
__unnamed_2:
        /* <DEDUP_REMOVED lines=42> */
        /*04fe*/ 	.byte	0x3e, 0x5d, 0x00
.L_2:


//--------------------- .nv.shared._ZN7cutlass13device_kernelINS_4gemm6kernel13GemmUniversalIN4cute5tupleIJiiiiEEENS1_10collective13CollectiveMmaINS1_35MainloopSm100TmaUmmaWarpSpecializedILi4ELi2ELi4ENS5_IJNS4_1CILi8EEENSA_ILi1EEESC_EEEEENS5_IJNSA_ILi256EEENSA_ILi64EEESG_EEEfNS5_IJlSC_lEEEfSI_NS4_8TiledMMAINS4_8MMA_AtomIJNS4_23SM100_MMA_TF32_2x1SM_SSINS_10tfloat32_tESM_fLi256ELi64ELNS4_4UMMA5MajorE0ELSO_0ELNSN_7ScaleInE0ELSP_0EEEEEENS4_6LayoutINS5_IJSC_SC_SC_EEENS5_IJNSA_ILi0EEESU_SU_EEEEENS5_IJNS4_10UnderscoreESX_SX_EEEEENS4_18SM100_TMA_2SM_LOADENS4_14ComposedLayoutINS4_7SwizzleILi3ELi4ELi3EEENS4_18smem_ptr_flag_bitsILi32EEENSS_INS5_IJSB_NSA_ILi32EEEEEENS5_IJS16_SC_EEEEEEEvNS4_8identityENS4_28SM100_TMA_2SM_LOAD_MULTICASTES1A_vS1B_EENS_8epilogue10collective18CollectiveEpilogueINS1E_23Sm100TmaWarpSpecializedILi4ELi2ELi16ELb1ELb0EEEJNS5_IJNSA_ILi128EEESG_SG_EEENS5_IJNSS_IS1J_SC_EENSS_INSA_ILi16EEESC_EEEEEfSI_fSI_NS1E_6fusion15FusionCallbacksIS1I_NS1P_17LinearCombinationIffffLNS_15FloatRoundStyleE2EEES1K_S1O_JEEENS4_5SM1004TMEM4LOAD26SM100_TMEM_LOAD_32dp32b16xENS4_13SM90_TMA_LOADENS11_INS12_ILi2ELi4ELi3EEES15_NSS_INS5_IJSB_S1M_EEENS5_IJS1M_SC_EEEEEEENS4_39AutoVectorizingCopyWithAssumedAlignmentILi128EEENS4_14SM90_TMA_STOREES24_S26_S26_EEEvvEEEEvNT_6ParamsE --------------------------
	.section	.nv.shared._ZN7cutlass13device_kernelINS_4gemm6kernel13GemmUniversalIN4cute5tupleIJiiiiEEENS1_10collective13CollectiveMmaINS1_35MainloopSm100TmaUmmaWarpSpecializedILi4ELi2ELi4ENS5_IJNS4_1CILi8EEENSA_ILi1EEESC_EEEEENS5_IJNSA_ILi256EEENSA_ILi64EEESG_EEEfNS5_IJlSC_lEEEfSI_NS4_8TiledMMAINS4_8MMA_AtomIJNS4_23SM100_MMA_TF32_2x1SM_SSINS_10tfloat32_tESM_fLi256ELi64ELNS4_4UMMA5MajorE0ELSO_0ELNSN_7ScaleInE0ELSP_0EEEEEENS4_6LayoutINS5_IJSC_SC_SC_EEENS5_IJNSA_ILi0EEESU_SU_EEEEENS5_IJNS4_10UnderscoreESX_SX_EEEEENS4_18SM100_TMA_2SM_LOADENS4_14ComposedLayoutINS4_7SwizzleILi3ELi4ELi3EEENS4_18smem_ptr_flag_bitsILi32EEENSS_INS5_IJSB_NSA_ILi32EEEEEENS5_IJS16_SC_EEEEEEEvNS4_8identityENS4_28SM100_TMA_2SM_LOAD_MULTICASTES1A_vS1B_EENS_8epilogue10collective18CollectiveEpilogueINS1E_23Sm100TmaWarpSpecializedILi4ELi2ELi16ELb1ELb0EEEJNS5_IJNSA_ILi128EEESG_SG_EEENS5_IJNSS_IS1J_SC_EENSS_INSA_ILi16EEESC_EEEEEfSI_fSI_NS1E_6fusion15FusionCallbacksIS1I_NS1P_17LinearCombinationIffffLNS_15FloatRoundStyleE2EEES1K_S1O_JEEENS4_5SM1004TMEM4LOAD26SM100_TMEM_LOAD_32dp32b16xENS4_13SM90_TMA_LOADENS11_INS12_ILi2ELi4ELi3EEES15_NSS_INS5_IJSB_S1M_EEENS5_IJS1M_SC_EEEEEEENS4_39AutoVectorizingCopyWithAssumedAlignmentILi128EEENS4_14SM90_TMA_STOREES24_S26_S26_EEEvvEEEEvNT_6ParamsE,"aw",@nobits
	.sectionflags	@""
	.align	16
	.zero		1024


//--------------------- .nv.shared.reserved.0     --------------------------
	.section	.nv.shared.reserved.0,"aw",@nobits
	.weak		__nv_reservedSMEM_offset_0_alias
	.size		__nv_reservedSMEM_offset_0_alias, 0, 64
	.other		__nv_reservedSMEM_offset_0_alias,@"STO_CUDA_RESERVED_SHARED STV_DEFAULT"
__nv_reservedSMEM_offset_0_alias:
	.zero		0
.nv.shared.reserved.0:
	.zero		64
	.weak		__nv_reservedSMEM_tcgen05_partition
	.type		__nv_reservedSMEM_tcgen05_partition,@object
	.size		__nv_reservedSMEM_tcgen05_partition,(.L_0 - __nv_reservedSMEM_tcgen05_partition)
__nv_reservedSMEM_tcgen05_partition:
	.zero		32
.L_0:


//--------------------- .nv.global                --------------------------
	.section	.nv.global,"aw",@nobits
.nv.global:
	.type		_ZN40_INTERNAL_1a63a3ae_4_k_cu_c1f2155f_283264cute1_E,@object
	.size		_ZN40_INTERNAL_1a63a3ae_4_k_cu_c1f2155f_283264cute1_E,(_ZN40_INTERNAL_1a63a3ae_4_k_cu_c1f2155f_283264cuda3std3__45__cpo6cbeginE - _ZN40_INTERNAL_1a63a3ae_4_k_cu_c1f2155f_283264cute1_E)
_ZN40_INTERNAL_1a63a3ae_4_k_cu_c1f2155f_283264cute1_E:
	.zero		1
	.type		_ZN40_INTERNAL_1a63a3ae_4_k_cu_c1f2155f_283264cuda3std3__45__cpo6cbeginE,@object
	.size		_ZN40_INTERNAL_1a63a3ae_4_k_cu_c1f2155f_283264cuda3std3__45__cpo6cbeginE,(_ZN40_INTERNAL_1a63a3ae_4_k_cu_c1f2155f_283264cuda3std3__48in_placeE - _ZN40_INTERNAL_1a63a3ae_4_k_cu_c1f2155f_283264cuda3std3__45__cpo6cbeginE)
_ZN40_INTERNAL_1a63a3ae_4_k_cu_c1f2155f_283264cuda3std3__45__cpo6cbeginE:
	.zero		1
	.type		_ZN40_INTERNAL_1a63a3ae_4_k_cu_c1f2155f_283264cuda3std3__48in_placeE,@object
	.size		_ZN40_INTERNAL_1a63a3ae_4_k_cu_c1f2155f_283264cuda3std3__48in_placeE,(_ZN40_INTERNAL_1a63a3ae_4_k_cu_c1f2155f_283264cuda3std6ranges3__45__cpo9iter_moveE - _ZN40_INTERNAL_1a63a3ae_4_k_cu_c1f2155f_283264cuda3std3__48in_placeE)
_ZN40_INTERNAL_1a63a3ae_4_k_cu_c1f2155f_283264cuda3std3__48in_placeE:
	.zero		1
	.type		_ZN40_INTERNAL_1a63a3ae_4_k_cu_c1f2155f_283264cuda3std6ranges3__45__cpo9iter_moveE,@object
	.size		_ZN40_INTERNAL_1a63a3ae_4_k_cu_c1f2155f_283264cuda3std6ranges3__45__cpo9iter_moveE,(_ZN40_INTERNAL_1a63a3ae_4_k_cu_c1f2155f_283264cuda3std3__45__cpo5beginE - _ZN40_INTERNAL_1a63a3ae_4_k_cu_c1f2155f_283264cuda3std6ranges3__45__cpo9iter_moveE)
_ZN40_INTERNAL_1a63a3ae_4_k_cu_c1f2155f_283264cuda3std6ranges3__45__cpo9iter_moveE:
	.zero		1
	.type		_ZN40_INTERNAL_1a63a3ae_4_k_cu_c1f2155f_283264cuda3std3__45__cpo5beginE,@object
	.size		_ZN40_INTERNAL_1a63a3ae_4_k_cu_c1f2155f_283264cuda3std3__45__cpo5beginE,(_ZN40_INTERNAL_1a63a3ae_4_k_cu_c1f2155f_283264cuda3std3__442_GLOBAL__N__1a63a3ae_4_k_cu_c1f2155f_283266ignoreE - _ZN40_INTERNAL_1a63a3ae_4_k_cu_c1f2155f_283264cuda3std3__45__cpo5beginE)
_ZN40_INTERNAL_1a63a3ae_4_k_cu_c1f2155f_283264cuda3std3__45__cpo5beginE:
	.zero		1
	.type		_ZN40_INTERNAL_1a63a3ae_4_k_cu_c1f2155f_283264cuda3std3__442_GLOBAL__N__1a63a3ae_4_k_cu_c1f2155f_283266ignoreE,@object
	.size		_ZN40_INTERNAL_1a63a3ae_4_k_cu_c1f2155f_283264cuda3std3__442_GLOBAL__N__1a63a3ae_4_k_cu_c1f2155f_283266ignoreE,(_ZN40_INTERNAL_1a63a3ae_4_k_cu_c1f2155f_283264cute7productE - _ZN40_INTERNAL_1a63a3ae_4_k_cu_c1f2155f_283264cuda3std3__442_GLOBAL__N__1a63a3ae_4_k_cu_c1f2155f_283266ignoreE)
_ZN40_INTERNAL_1a63a3ae_4_k_cu_c1f2155f_283264cuda3std3__442_GLOBAL__N__1a63a3ae_4_k_cu_c1f2155f_283266ignoreE:
	.zero		1
	.type		_ZN40_INTERNAL_1a63a3ae_4_k_cu_c1f2155f_283264cute7productE,@object
	.size		_ZN40_INTERNAL_1a63a3ae_4_k_cu_c1f2155f_283264cute7productE,(_ZN40_INTERNAL_1a63a3ae_4_k_cu_c1f2155f_283264cuda3std3__45__cpo3endE - _ZN40_INTERNAL_1a63a3ae_4_k_cu_c1f2155f_283264cute7productE)
_ZN40_INTERNAL_1a63a3ae_4_k_cu_c1f2155f_283264cute7productE:
	.zero		1
	.type		_ZN40_INTERNAL_1a63a3ae_4_k_cu_c1f2155f_283264cuda3std3__45__cpo3endE,@object
	.size		_ZN40_INTERNAL_1a63a3ae_4_k_cu_c1f2155f_283264cuda3std3__45__cpo3endE,(_ZN40_INTERNAL_1a63a3ae_4_k_cu_c1f2155f_283264cuda3std3__419piecewise_constructE - _ZN40_INTERNAL_1a63a3ae_4_k_cu_c1f2155f_283264cuda3std3__45__cpo3endE)
_ZN40_INTERNAL_1a63a3ae_4_k_cu_c1f2155f_283264cuda3std3__45__cpo3endE:
	.zero		1
	.type		_ZN40_INTERNAL_1a63a3ae_4_k_cu_c1f2155f_283264cuda3std3__419piecewise_constructE,@object
	.size		_ZN40_INTERNAL_1a63a3ae_4_k_cu_c1f2155f_283264cuda3std3__419piecewise_constructE,(_ZN40_INTERNAL_1a63a3ae_4_k_cu_c1f2155f_283264cuda3std3__45__cpo4cendE - _ZN40_INTERNAL_1a63a3ae_4_k_cu_c1f2155f_283264cuda3std3__419piecewise_constructE)
_ZN40_INTERNAL_1a63a3ae_4_k_cu_c1f2155f_283264cuda3std3__419piecewise_constructE:
	.zero		1
	.type		_ZN40_INTERNAL_1a63a3ae_4_k_cu_c1f2155f_283264cuda3std3__45__cpo4cendE,@object
	.size		_ZN40_INTERNAL_1a63a3ae_4_k_cu_c1f2155f_283264cuda3std3__45__cpo4cendE,(_ZN40_INTERNAL_1a63a3ae_4_k_cu_c1f2155f_283264cuda3std6ranges3__45__cpo4swapE - _ZN40_INTERNAL_1a63a3ae_4_k_cu_c1f2155f_283264cuda3std3__45__cpo4cendE)
_ZN40_INTERNAL_1a63a3ae_4_k_cu_c1f2155f_283264cuda3std3__45__cpo4cendE:
	.zero		1
	.type		_ZN40_INTERNAL_1a63a3ae_4_k_cu_c1f2155f_283264cuda3std6ranges3__45__cpo4swapE,@object
	.size		_ZN40_INTERNAL_1a63a3ae_4_k_cu_c1f2155f_283264cuda3std6ranges3__45__cpo4swapE,(.L_10 - _ZN40_INTERNAL_1a63a3ae_4_k_cu_c1f2155f_283264cuda3std6ranges3__45__cpo4swapE)
_ZN40_INTERNAL_1a63a3ae_4_k_cu_c1f2155f_283264cuda3std6ranges3__45__cpo4swapE:
	.zero		1
.L_10:


//--------------------- .nv.constant0._ZN7cutlass13device_kernelINS_4gemm6kernel13GemmUniversalIN4cute5tupleIJiiiiEEENS1_10collective13CollectiveMmaINS1_35MainloopSm100TmaUmmaWarpSpecializedILi4ELi2ELi4ENS5_IJNS4_1CILi8EEENSA_ILi1EEESC_EEEEENS5_IJNSA_ILi256EEENSA_ILi64EEESG_EEEfNS5_IJlSC_lEEEfSI_NS4_8TiledMMAINS4_8MMA_AtomIJNS4_23SM100_MMA_TF32_2x1SM_SSINS_10tfloat32_tESM_fLi256ELi64ELNS4_4UMMA5MajorE0ELSO_0ELNSN_7ScaleInE0ELSP_0EEEEEENS4_6LayoutINS5_IJSC_SC_SC_EEENS5_IJNSA_ILi0EEESU_SU_EEEEENS5_IJNS4_10UnderscoreESX_SX_EEEEENS4_18SM100_TMA_2SM_LOADENS4_14ComposedLayoutINS4_7SwizzleILi3ELi4ELi3EEENS4_18smem_ptr_flag_bitsILi32EEENSS_INS5_IJSB_NSA_ILi32EEEEEENS5_IJS16_SC_EEEEEEEvNS4_8identityENS4_28SM100_TMA_2SM_LOAD_MULTICASTES1A_vS1B_EENS_8epilogue10collective18CollectiveEpilogueINS1E_23Sm100TmaWarpSpecializedILi4ELi2ELi16ELb1ELb0EEEJNS5_IJNSA_ILi128EEESG_SG_EEENS5_IJNSS_IS1J_SC_EENSS_INSA_ILi16EEESC_EEEEEfSI_fSI_NS1E_6fusion15FusionCallbacksIS1I_NS1P_17LinearCombinationIffffLNS_15FloatRoundStyleE2EEES1K_S1O_JEEENS4_5SM1004TMEM4LOAD26SM100_TMEM_LOAD_32dp32b16xENS4_13SM90_TMA_LOADENS11_INS12_ILi2ELi4ELi3EEES15_NSS_INS5_IJSB_S1M_EEENS5_IJS1M_SC_EEEEEEENS4_39AutoVectorizingCopyWithAssumedAlignmentILi128EEENS4_14SM90_TMA_STOREES24_S26_S26_EEEvvEEEEvNT_6ParamsE --------------------------
	.section	.nv.constant0._ZN7cutlass13device_kernelINS_4gemm6kernel13GemmUniversalIN4cute5tupleIJiiiiEEENS1_10collective13CollectiveMmaINS1_35MainloopSm100TmaUmmaWarpSpecializedILi4ELi2ELi4ENS5_IJNS4_1CILi8EEENSA_ILi1EEESC_EEEEENS5_IJNSA_ILi256EEENSA_ILi64EEESG_EEEfNS5_IJlSC_lEEEfSI_NS4_8TiledMMAINS4_8MMA_AtomIJNS4_23SM100_MMA_TF32_2x1SM_SSINS_10tfloat32_tESM_fLi256ELi64ELNS4_4UMMA5MajorE0ELSO_0ELNSN_7ScaleInE0ELSP_0EEEEEENS4_6LayoutINS5_IJSC_SC_SC_EEENS5_IJNSA_ILi0EEESU_SU_EEEEENS5_IJNS4_10UnderscoreESX_SX_EEEEENS4_18SM100_TMA_2SM_LOADENS4_14ComposedLayoutINS4_7SwizzleILi3ELi4ELi3EEENS4_18smem_ptr_flag_bitsILi32EEENSS_INS5_IJSB_NSA_ILi32EEEEEENS5_IJS16_SC_EEEEEEEvNS4_8identityENS4_28SM100_TMA_2SM_LOAD_MULTICASTES1A_vS1B_EENS_8epilogue10collective18CollectiveEpilogueINS1E_23Sm100TmaWarpSpecializedILi4ELi2ELi16ELb1ELb0EEEJNS5_IJNSA_ILi128EEESG_SG_EEENS5_IJNSS_IS1J_SC_EENSS_INSA_ILi16EEESC_EEEEEfSI_fSI_NS1E_6fusion15FusionCallbacksIS1I_NS1P_17LinearCombinationIffffLNS_15FloatRoundStyleE2EEES1K_S1O_JEEENS4_5SM1004TMEM4LOAD26SM100_TMEM_LOAD_32dp32b16xENS4_13SM90_TMA_LOADENS11_INS12_ILi2ELi4ELi3EEES15_NSS_INS5_IJSB_S1M_EEENS5_IJS1M_SC_EEEEEEENS4_39AutoVectorizingCopyWithAssumedAlignmentILi128EEENS4_14SM90_TMA_STOREES24_S26_S26_EEEvvEEEEvNT_6ParamsE,"a",@progbits
	.sectionflags	@""
	.align	4
.nv.constant0._ZN7cutlass13device_kernelINS_4gemm6kernel13GemmUniversalIN4cute5tupleIJiiiiEEENS1_10collective13CollectiveMmaINS1_35MainloopSm100TmaUmmaWarpSpecializedILi4ELi2ELi4ENS5_IJNS4_1CILi8EEENSA_ILi1EEESC_EEEEENS5_IJNSA_ILi256EEENSA_ILi64EEESG_EEEfNS5_IJlSC_lEEEfSI_NS4_8TiledMMAINS4_8MMA_AtomIJNS4_23SM100_MMA_TF32_2x1SM_SSINS_10tfloat32_tESM_fLi256ELi64ELNS4_4UMMA5MajorE0ELSO_0ELNSN_7ScaleInE0ELSP_0EEEEEENS4_6LayoutINS5_IJSC_SC_SC_EEENS5_IJNSA_ILi0EEESU_SU_EEEEENS5_IJNS4_10UnderscoreESX_SX_EEEEENS4_18SM100_TMA_2SM_LOADENS4_14ComposedLayoutINS4_7SwizzleILi3ELi4ELi3EEENS4_18smem_ptr_flag_bitsILi32EEENSS_INS5_IJSB_NSA_ILi32EEEEEENS5_IJS16_SC_EEEEEEEvNS4_8identityENS4_28SM100_TMA_2SM_LOAD_MULTICASTES1A_vS1B_EENS_8epilogue10collective18CollectiveEpilogueINS1E_23Sm100TmaWarpSpecializedILi4ELi2ELi16ELb1ELb0EEEJNS5_IJNSA_ILi128EEESG_SG_EEENS5_IJNSS_IS1J_SC_EENSS_INSA_ILi16EEESC_EEEEEfSI_fSI_NS1E_6fusion15FusionCallbacksIS1I_NS1P_17LinearCombinationIffffLNS_15FloatRoundStyleE2EEES1K_S1O_JEEENS4_5SM1004TMEM4LOAD26SM100_TMEM_LOAD_32dp32b16xENS4_13SM90_TMA_LOADENS11_INS12_ILi2ELi4ELi3EEES15_NSS_INS5_IJSB_S1M_EEENS5_IJS1M_SC_EEEEEEENS4_39AutoVectorizingCopyWithAssumedAlignmentILi128EEENS4_14SM90_TMA_STOREES24_S26_S26_EEEvvEEEEvNT_6ParamsE:
	.zero		2944


//--------------------- SYMBOLS --------------------------

	.type		.nv.reservedSmem.offset0,@object
	.size		.nv.reservedSmem.offset0,0x4
	.type		.nv.reservedSmem.cap,@object
	.size		.nv.reservedSmem.cap,0x4
	.type		__assertfail,@function
